def attn_fwd(
    Q,
    K,
    V,
    Out,
    Lse,
    sm_scale,
    stride_qz,
    stride_qh,
    stride_qm,
    stride_qk,
    stride_kz,
    stride_kh,
    stride_kn,
    stride_kk,
    stride_vz,
    stride_vh,
    stride_vn,
    stride_vk,
    stride_oz,
    stride_oh,
    stride_om,
    stride_ok,
    seqlen_q,
    seqlen_k,
    BLOCK_M: tl.constexpr,
    BLOCK_N: tl.constexpr,
    HEAD_DIM: tl.constexpr,
    CAUSAL: tl.constexpr,
):
    start_m = tl.program_id(0)
    off_hz = tl.program_id(1)
    q_off = off_hz * stride_qh
    k_off = off_hz * stride_kh
    v_off = off_hz * stride_vh
    offs_m = start_m * BLOCK_M + tl.arange(0, BLOCK_M)
    offs_d = tl.arange(0, HEAD_DIM)
    offs_n = tl.arange(0, BLOCK_N)
    q_ptrs = Q + q_off + offs_m[:, None] * stride_qm + offs_d[None, :] * stride_qk
    k_ptrs = K + k_off + offs_d[:, None] * stride_kk + offs_n[None, :] * stride_kn
    v_ptrs = V + v_off + offs_n[:, None] * stride_vn + offs_d[None, :] * stride_vk
    m_i = tl.full([BLOCK_M], float("-inf"), dtype=tl.float32)
    l_i = tl.zeros([BLOCK_M], dtype=tl.float32) + 1.0
    acc = tl.zeros([BLOCK_M, HEAD_DIM], dtype=tl.float32)
    q = tl.load(q_ptrs)
    acc, l_i, m_i = _attn_fwd_inner(
        acc,
        l_i,
        m_i,
        q,
        k_ptrs,
        v_ptrs,
        sm_scale,
        stride_kn,
        stride_vn,
        start_m,
        seqlen_k,
        BLOCK_M,
        BLOCK_N,
        HEAD_DIM,
        CAUSAL,
    )
    acc = acc / l_i[:, None]
    lse = m_i + tl.math.log2(l_i) / 1.4426950408889634
    o_ptrs = (
        Out
        + off_hz * stride_oh
        + offs_m[:, None] * stride_om
        + offs_d[None, :] * stride_ok
    )
    tl.store(o_ptrs, acc.to(Out.dtype.element_ty))
    tl.store(Lse + off_hz * seqlen_q + offs_m, lse)

# config = {"BLOCK_M": 128, "BLOCK_N": 32, "HEAD_DIM": 128, "arch": "sm_100", "causal": false, "dtype": "fp8e4m3", "num_stages": 4, "num_warps": 8}
# arch = sm_100


// ===== COMPILED SASS (sm_100a) =====

	.target	sm_100a

	.elftype	@"ET_EXEC"


//--------------------- .note.nv.tkinfo           --------------------------
	.section	.note.nv.tkinfo,"",@"SHT_NOTE"
	.sectionflags	@"SHF_NOTE_NV_TKINFO"
	.tkinfo
        /*0018*/ 	.word	0x00000081
        /*0030*/ 	.string	""
        /*0030*/ 	.string	"ptxas-blackwell"
        /*0030*/ 	.string	"Cuda compilation tools, release 12.9, V12.9.86"
        /*0030*/ 	.string	"Build cuda_12.9.r12.9/compiler.36037853_0"
        /*0030*/ 	.string	"-v  -suppress-debug-info  -lineinfo  -arch sm_100a "



//--------------------- .note.nv.cuver            --------------------------
	.section	.note.nv.cuver,"",@"SHT_NOTE"
	.sectionflags	@"SHF_NOTE_NV_CUVER"
        /*0018*/ 	.short	0x0001
        /*001a*/ 	.short	0x0064
        /*001c*/ 	.short	0x0001
        /*001e*/ 	.short	0x0000
        /*0020*/ 	.short	0x0001
        /*0022*/ 	.short	0x0000


//--------------------- .nv.info                  --------------------------
	.section	.nv.info,"",@"SHT_CUDA_INFO"
	.align	4


	//----- nvinfo : EIATTR_REGCOUNT
	.align		4
        /*0000*/ 	.byte	0x04, 0x2f
        /*0002*/ 	.short	(.L_5 - .L_4)
	.align		4
.L_4:
        /*0004*/ 	.word	index@(attn_fwd)
        /*0008*/ 	.word	0x000000b2


	//----- nvinfo : EIATTR_FRAME_SIZE
	.align		4
.L_5:
        /*000c*/ 	.byte	0x04, 0x11
        /*000e*/ 	.short	(.L_7 - .L_6)
	.align		4
.L_6:
        /*0010*/ 	.word	index@($__internal_2_$__cuda_sm10x_tcgen05_guardrail_trap_unallocated_columns_being_dealloced)
        /*0014*/ 	.word	0x00000000


	//----- nvinfo : EIATTR_FRAME_SIZE
	.align		4
.L_7:
        /*0018*/ 	.byte	0x04, 0x11
        /*001a*/ 	.short	(.L_9 - .L_8)
	.align		4
.L_8:
        /*001c*/ 	.word	index@($__internal_1_$__cuda_sm10x_tcgen05_guardrail_trap_phase_invalid_during_alloc)
        /*0020*/ 	.word	0x00000000


	//----- nvinfo : EIATTR_FRAME_SIZE
	.align		4
.L_9:
        /*0024*/ 	.byte	0x04, 0x11
        /*0026*/ 	.short	(.L_11 - .L_10)
	.align		4
.L_10:
        /*0028*/ 	.word	index@($__internal_0_$__cuda_sm10x_tcgen05_guardrail_trap_col_being_dealloced_not_returned_by_alloc)
        /*002c*/ 	.word	0x00000000


	//----- nvinfo : EIATTR_FRAME_SIZE
	.align		4
.L_11:
        /*0030*/ 	.byte	0x04, 0x11
        /*0032*/ 	.short	(.L_13 - .L_12)
	.align		4
.L_12:
        /*0034*/ 	.word	index@(attn_fwd)
        /*0038*/ 	.word	0x00000000


	//----- nvinfo : EIATTR_MIN_STACK_SIZE
	.align		4
.L_13:
        /*003c*/ 	.byte	0x04, 0x12
        /*003e*/ 	.short	(.L_15 - .L_14)
	.align		4
.L_14:
        /*0040*/ 	.word	index@(attn_fwd)
        /*0044*/ 	.word	0x00000000
.L_15:


//--------------------- .nv.info.attn_fwd         --------------------------
	.section	.nv.info.attn_fwd,"",@"SHT_CUDA_INFO"
	.sectionflags	@""
	.align	4


	//----- nvinfo : EIATTR_CUDA_API_VERSION
	.align		4
        /*0000*/ 	.byte	0x04, 0x37
        /*0002*/ 	.short	(.L_17 - .L_16)
.L_16:
        /*0004*/ 	.word	0x00000081


	//----- nvinfo : EIATTR_KPARAM_INFO
	.align		4
.L_17:
        /*0008*/ 	.byte	0x04, 0x17
        /*000a*/ 	.short	(.L_19 - .L_18)
.L_18:
        /*000c*/ 	.word	0x00000000
        /*0010*/ 	.short	0x0019
        /*0012*/ 	.short	0x0080
        /*0014*/ 	.byte	0x00, 0xf4, 0x21, 0x00


	//----- nvinfo : EIATTR_KPARAM_INFO
	.align		4
.L_19:
        /*0018*/ 	.byte	0x04, 0x17
        /*001a*/ 	.short	(.L_21 - .L_20)
.L_20:
        /*001c*/ 	.word	0x00000000
        /*0020*/ 	.short	0x0018
        /*0022*/ 	.short	0x0078
        /*0024*/ 	.byte	0x00, 0xf4, 0x21, 0x00


	//----- nvinfo : EIATTR_KPARAM_INFO
	.align		4
.L_21:
        /*0028*/ 	.byte	0x04, 0x17
        /*002a*/ 	.short	(.L_23 - .L_22)
.L_22:
        /*002c*/ 	.word	0x00000000
        /*0030*/ 	.short	0x0017
        /*0032*/ 	.short	0x0070
        /*0034*/ 	.byte	0x00, 0xf0, 0x11, 0x00


	//----- nvinfo : EIATTR_KPARAM_INFO
	.align		4
.L_23:
        /*0038*/ 	.byte	0x04, 0x17
        /*003a*/ 	.short	(.L_25 - .L_24)
.L_24:
        /*003c*/ 	.word	0x00000000
        /*0040*/ 	.short	0x0016
        /*0042*/ 	.short	0x006c
        /*0044*/ 	.byte	0x00, 0xf0, 0x11, 0x00


	//----- nvinfo : EIATTR_KPARAM_INFO
	.align		4
.L_25:
        /*0048*/ 	.byte	0x04, 0x17
        /*004a*/ 	.short	(.L_27 - .L_26)
.L_26:
        /*004c*/ 	.word	0x00000000
        /*0050*/ 	.short	0x0015
        /*0052*/ 	.short	0x0068
        /*0054*/ 	.byte	0x00, 0xf0, 0x11, 0x00


	//----- nvinfo : EIATTR_KPARAM_INFO
	.align		4
.L_27:
        /*0058*/ 	.byte	0x04, 0x17
        /*005a*/ 	.short	(.L_29 - .L_28)
.L_28:
        /*005c*/ 	.word	0x00000000
        /*0060*/ 	.short	0x0014
        /*0062*/ 	.short	0x0064
        /*0064*/ 	.byte	0x00, 0xf0, 0x11, 0x00


	//----- nvinfo : EIATTR_KPARAM_INFO
	.align		4
.L_29:
        /*0068*/ 	.byte	0x04, 0x17
        /*006a*/ 	.short	(.L_31 - .L_30)
.L_30:
        /*006c*/ 	.word	0x00000000
        /*0070*/ 	.short	0x0013
        /*0072*/ 	.short	0x0060
        /*0074*/ 	.byte	0x00, 0xf0, 0x11, 0x00


	//----- nvinfo : EIATTR_KPARAM_INFO
	.align		4
.L_31:
        /*0078*/ 	.byte	0x04, 0x17
        /*007a*/ 	.short	(.L_33 - .L_32)
.L_32:
        /*007c*/ 	.word	0x00000000
        /*0080*/ 	.short	0x0012
        /*0082*/ 	.short	0x005c
        /*0084*/ 	.byte	0x00, 0xf0, 0x11, 0x00


	//----- nvinfo : EIATTR_KPARAM_INFO
	.align		4
.L_33:
        /*0088*/ 	.byte	0x04, 0x17
        /*008a*/ 	.short	(.L_35 - .L_34)
.L_34:
        /*008c*/ 	.word	0x00000000
        /*0090*/ 	.short	0x0011
        /*0092*/ 	.short	0x0058
        /*0094*/ 	.byte	0x00, 0xf0, 0x11, 0x00


	//----- nvinfo : EIATTR_KPARAM_INFO
	.align		4
.L_35:
        /*0098*/ 	.byte	0x04, 0x17
        /*009a*/ 	.short	(.L_37 - .L_36)
.L_36:
        /*009c*/ 	.word	0x00000000
        /*00a0*/ 	.short	0x0010
        /*00a2*/ 	.short	0x0054
        /*00a4*/ 	.byte	0x00, 0xf0, 0x11, 0x00


	//----- nvinfo : EIATTR_KPARAM_INFO
	.align		4
.L_37:
        /*00a8*/ 	.byte	0x04, 0x17
        /*00aa*/ 	.short	(.L_39 - .L_38)
.L_38:
        /*00ac*/ 	.word	0x00000000
        /*00b0*/ 	.short	0x000f
        /*00b2*/ 	.short	0x0050
        /*00b4*/ 	.byte	0x00, 0xf0, 0x11, 0x00


	//----- nvinfo : EIATTR_KPARAM_INFO
	.align		4
.L_39:
        /*00b8*/ 	.byte	0x04, 0x17
        /*00ba*/ 	.short	(.L_41 - .L_40)
.L_40:
        /*00bc*/ 	.word	0x00000000
        /*00c0*/ 	.short	0x000e
        /*00c2*/ 	.short	0x004c
        /*00c4*/ 	.byte	0x00, 0xf0, 0x11, 0x00


	//----- nvinfo : EIATTR_KPARAM_INFO
	.align		4
.L_41:
        /*00c8*/ 	.byte	0x04, 0x17
        /*00ca*/ 	.short	(.L_43 - .L_42)
.L_42:
        /*00cc*/ 	.word	0x00000000
        /*00d0*/ 	.short	0x000d
        /*00d2*/ 	.short	0x0048
        /*00d4*/ 	.byte	0x00, 0xf0, 0x11, 0x00


	//----- nvinfo : EIATTR_KPARAM_INFO
	.align		4
.L_43:
        /*00d8*/ 	.byte	0x04, 0x17
        /*00da*/ 	.short	(.L_45 - .L_44)
.L_44:
        /*00dc*/ 	.word	0x00000000
        /*00e0*/ 	.short	0x000c
        /*00e2*/ 	.short	0x0044
        /*00e4*/ 	.byte	0x00, 0xf0, 0x11, 0x00


	//----- nvinfo : EIATTR_KPARAM_INFO
	.align		4
.L_45:
        /*00e8*/ 	.byte	0x04, 0x17
        /*00ea*/ 	.short	(.L_47 - .L_46)
.L_46:
        /*00ec*/ 	.word	0x00000000
        /*00f0*/ 	.short	0x000b
        /*00f2*/ 	.short	0x0040
        /*00f4*/ 	.byte	0x00, 0xf0, 0x11, 0x00


	//----- nvinfo : EIATTR_KPARAM_INFO
	.align		4
.L_47:
        /*00f8*/ 	.byte	0x04, 0x17
        /*00fa*/ 	.short	(.L_49 - .L_48)
.L_48:
        /*00fc*/ 	.word	0x00000000
        /*0100*/ 	.short	0x000a
        /*0102*/ 	.short	0x003c
        /*0104*/ 	.byte	0x00, 0xf0, 0x11, 0x00


	//----- nvinfo : EIATTR_KPARAM_INFO
	.align		4
.L_49:
        /*0108*/ 	.byte	0x04, 0x17
        /*010a*/ 	.short	(.L_51 - .L_50)
.L_50:
        /*010c*/ 	.word	0x00000000
        /*0110*/ 	.short	0x0009
        /*0112*/ 	.short	0x0038
        /*0114*/ 	.byte	0x00, 0xf0, 0x11, 0x00


	//----- nvinfo : EIATTR_KPARAM_INFO
	.align		4
.L_51:
        /*0118*/ 	.byte	0x04, 0x17
        /*011a*/ 	.short	(.L_53 - .L_52)
.L_52:
        /*011c*/ 	.word	0x00000000
        /*0120*/ 	.short	0x0008
        /*0122*/ 	.short	0x0034
        /*0124*/ 	.byte	0x00, 0xf0, 0x11, 0x00


	//----- nvinfo : EIATTR_KPARAM_INFO
	.align		4
.L_53:
        /*0128*/ 	.byte	0x04, 0x17
        /*012a*/ 	.short	(.L_55 - .L_54)
.L_54:
        /*012c*/ 	.word	0x00000000
        /*0130*/ 	.short	0x0007
        /*0132*/ 	.short	0x0030
        /*0134*/ 	.byte	0x00, 0xf0, 0x11, 0x00


	//----- nvinfo : EIATTR_KPARAM_INFO
	.align		4
.L_55:
        /*0138*/ 	.byte	0x04, 0x17
        /*013a*/ 	.short	(.L_57 - .L_56)
.L_56:
        /*013c*/ 	.word	0x00000000
        /*0140*/ 	.short	0x0006
        /*0142*/ 	.short	0x002c
        /*0144*/ 	.byte	0x00, 0xf0, 0x11, 0x00


	//----- nvinfo : EIATTR_KPARAM_INFO
	.align		4
.L_57:
        /*0148*/ 	.byte	0x04, 0x17
        /*014a*/ 	.short	(.L_59 - .L_58)
.L_58:
        /*014c*/ 	.word	0x00000000
        /*0150*/ 	.short	0x0005
        /*0152*/ 	.short	0x0028
        /*0154*/ 	.byte	0x00, 0xf0, 0x11, 0x00


	//----- nvinfo : EIATTR_KPARAM_INFO
	.align		4
.L_59:
        /*0158*/ 	.byte	0x04, 0x17
        /*015a*/ 	.short	(.L_61 - .L_60)
.L_60:
        /*015c*/ 	.word	0x00000000
        /*0160*/ 	.short	0x0004
        /*0162*/ 	.short	0x0020
        /*0164*/ 	.byte	0x00, 0xf4, 0x21, 0x00


	//----- nvinfo : EIATTR_KPARAM_INFO
	.align		4
.L_61:
        /*0168*/ 	.byte	0x04, 0x17
        /*016a*/ 	.short	(.L_63 - .L_62)
.L_62:
        /*016c*/ 	.word	0x00000000
        /*0170*/ 	.short	0x0003
        /*0172*/ 	.short	0x0018
        /*0174*/ 	.byte	0x00, 0xf4, 0x21, 0x00


	//----- nvinfo : EIATTR_KPARAM_INFO
	.align		4
.L_63:
        /*0178*/ 	.byte	0x04, 0x17
        /*017a*/ 	.short	(.L_65 - .L_64)
.L_64:
        /*017c*/ 	.word	0x00000000
        /*0180*/ 	.short	0x0002
        /*0182*/ 	.short	0x0010
        /*0184*/ 	.byte	0x00, 0xf4, 0x21, 0x00


	//----- nvinfo : EIATTR_KPARAM_INFO
	.align		4
.L_65:
        /*0188*/ 	.byte	0x04, 0x17
        /*018a*/ 	.short	(.L_67 - .L_66)
.L_66:
        /*018c*/ 	.word	0x00000000
        /*0190*/ 	.short	0x0001
        /*0192*/ 	.short	0x0008
        /*0194*/ 	.byte	0x00, 0xf4, 0x21, 0x00


	//----- nvinfo : EIATTR_KPARAM_INFO
	.align		4
.L_67:
        /*0198*/ 	.byte	0x04, 0x17
        /*019a*/ 	.short	(.L_69 - .L_68)
.L_68:
        /*019c*/ 	.word	0x00000000
        /*01a0*/ 	.short	0x0000
        /*01a2*/ 	.short	0x0000
        /*01a4*/ 	.byte	0x00, 0xf4, 0x21, 0x00


	//----- nvinfo : EIATTR_AT_ENTRY_FRAGMENTS
	.align		4
.L_69:
        /*01a8*/ 	.byte	0x04, 0x4f
        /*01aa*/ 	.short	(.L_71 - .L_70)


	//   ....[0]....
.L_70:
        /*01ac*/ 	.word	0x00000004


	//----- nvinfo : EIATTR_RESERVED_SMEM_USED
	.align		4
.L_71:
        /*01b0*/ 	.byte	0x01, 0x41
	.zero		2


	//----- nvinfo : EIATTR_SPARSE_MMA_MASK
	.align		4
        /*01b4*/ 	.byte	0x03, 0x50
        /*01b6*/ 	.short	0x0000


	//----- nvinfo : EIATTR_TCGEN05_1CTA_USED
	.align		4
        /*01b8*/ 	.byte	0x01, 0x51
	.zero		2


	//----- nvinfo : EIATTR_MAXREG_COUNT
	.align		4
        /*01bc*/ 	.byte	0x03, 0x1b
        /*01be*/ 	.short	0x00ff


	//----- nvinfo : EIATTR_NUM_BARRIERS
	.align		4
        /*01c0*/ 	.byte	0x02, 0x4c
        /*01c2*/ 	.byte	0x01
	.zero		1


	//----- nvinfo : EIATTR_INT_WARP_WIDE_INSTR_OFFSETS
	.align		4
        /*01c4*/ 	.byte	0x04, 0x31
        /*01c6*/ 	.short	(.L_73 - .L_72)


	//   ....[0]....
.L_72:
        /*01c8*/ 	.word	0x00001a00


	//   ....[1]....
        /*01cc*/ 	.word	0x00001a10


	//   ....[2]....
        /*01d0*/ 	.word	0x000020a0


	//   ....[3]....
        /*01d4*/ 	.word	0x00002130


	//   ....[4]....
        /*01d8*/ 	.word	0x00003f60


	//   ....[5]....
        /*01dc*/ 	.word	0x00008610


	//   ....[6]....
        /*01e0*/ 	.word	0x00008660


	//----- nvinfo : EIATTR_COOP_GROUP_MASK_REGIDS
	.align		4
.L_73:
        /*01e4*/ 	.byte	0x04, 0x29
        /*01e6*/ 	.short	(.L_75 - .L_74)


	//   ....[0]....
.L_74:
        /*01e8*/ 	.word	0xffffffff


	//   ....[1]....
        /*01ec*/ 	.word	0xffffffff


	//   ....[2]....
        /*01f0*/ 	.word	0xffffffff


	//   ....[3]....
        /*01f4*/ 	.word	0xffffffff


	//   ....[4]....
        /*01f8*/ 	.word	0xffffffff


	//   ....[5]....
        /*01fc*/ 	.word	0xffffffff


	//   ....[6]....
        /*0200*/ 	.word	0xffffffff


	//   ....[7]....
        /*0204*/ 	.word	0xffffffff


	//----- nvinfo : EIATTR_COOP_GROUP_INSTR_OFFSETS
	.align		4
.L_75:
        /*0208*/ 	.byte	0x04, 0x28
        /*020a*/ 	.short	(.L_77 - .L_76)


	//   ....[0]....
.L_76:
        /*020c*/ 	.word	0x00000050


	//   ....[1]....
        /*0210*/ 	.word	0x00000310


	//   ....[2]....
        /*0214*/ 	.word	0x00002760


	//   ....[3]....
        /*0218*/ 	.word	0x000032c0


	//   ....[4]....
        /*021c*/ 	.word	0x00004430


	//   ....[5]....
        /*0220*/ 	.word	0x000048e0


	//   ....[6]....
        /*0224*/ 	.word	0x000084a0


	//   ....[7]....
        /*0228*/ 	.word	0x00008710


	//----- nvinfo : EIATTR_VRC_CTA_INIT_COUNT
	.align		4
.L_77:
        /*022c*/ 	.byte	0x02, 0x4a
        /*022e*/ 	.byte	0x80
	.zero		1


	//----- nvinfo : EIATTR_MBARRIER_INSTR_OFFSETS
	.align		4
        /*0230*/ 	.byte	0x04, 0x39
        /*0232*/ 	.short	(.L_79 - .L_78)


	//   ....[0]....
.L_78:
        /*0234*/ 	.word	0x00001e90
        /*0238*/ 	.word	0x000000ff
        /*023c*/ 	.word	0x00000000
        /*0240*/ 	.short	0x0100
        /*0242*/ 	.byte	0x0d
	.zero		1


	//   ....[1]....
        /*0244*/ 	.word	0x00002120
        /*0248*/ 	.word	0x000000ff
        /*024c*/ 	.word	0x00008008
        /*0250*/ 	.short	0x0100
        /*0252*/ 	.byte	0x0a
	.zero		1


	//   ....[2]....
        /*0254*/ 	.word	0x00002280
        /*0258*/ 	.word	0x000000ff
        /*025c*/ 	.word	0x00006000
        /*0260*/ 	.short	0x0100
        /*0262*/ 	.byte	0x0a
	.zero		1


	//   ....[3]....
        /*0264*/ 	.word	0x000024d0
        /*0268*/ 	.word	0x000000ff
        /*026c*/ 	.word	0x00006000
        /*0270*/ 	.short	0x010a
        /*0272*/ 	.byte	0x0a
	.zero		1


	//   ....[4]....
        /*0274*/ 	.word	0x00002570
        /*0278*/ 	.word	0x000000ff
        /*027c*/ 	.word	0x00006000
        /*0280*/ 	.short	0x0108
        /*0282*/ 	.byte	0x0a
	.zero		1


	//   ....[5]....
        /*0284*/ 	.word	0x000040a0
        /*0288*/ 	.word	0x000000ff
        /*028c*/ 	.word	0x00008010
        /*0290*/ 	.short	0x0100
        /*0292*/ 	.byte	0x0a
	.zero		1


	//   ....[6]....
        /*0294*/ 	.word	0x00004220
        /*0298*/ 	.word	0x000000ff
        /*029c*/ 	.word	0x00008010
        /*02a0*/ 	.short	0x010a
        /*02a2*/ 	.byte	0x0a
	.zero		1


	//   ....[7]....
        /*02a4*/ 	.word	0x00004290
        /*02a8*/ 	.word	0x000000ff
        /*02ac*/ 	.word	0x00008010
        /*02b0*/ 	.short	0x0108
        /*02b2*/ 	.byte	0x0a
	.zero		1


	//   ....[8]....
        /*02b4*/ 	.word	0x000047a0
        /*02b8*/ 	.word	0x000000ff
        /*02bc*/ 	.word	0x00000000
        /*02c0*/ 	.short	0x010a
        /*02c2*/ 	.byte	0x0d
	.zero		1


	//   ....[9]....
        /*02c4*/ 	.word	0x00005410
        /*02c8*/ 	.word	0x000000ff
        /*02cc*/ 	.word	0x00000000
        /*02d0*/ 	.short	0x010a
        /*02d2*/ 	.byte	0x0d
	.zero		1


	//   ....[10]....
        /*02d4*/ 	.word	0x000054a0
        /*02d8*/ 	.word	0x000000ff
        /*02dc*/ 	.word	0x00008000
        /*02e0*/ 	.short	0x0108
        /*02e2*/ 	.byte	0x0a
	.zero		1


	//   ....[11]....
        /*02e4*/ 	.word	0x000054d0
        /*02e8*/ 	.word	0x000000ff
        /*02ec*/ 	.word	0x00008008
        /*02f0*/ 	.short	0x0108
        /*02f2*/ 	.byte	0x0a
	.zero		1


	//   ....[12]....
        /*02f4*/ 	.word	0x00008730
        /*02f8*/ 	.word	0x000000ff
        /*02fc*/ 	.word	0x00006000
        /*0300*/ 	.short	0x010a
        /*0302*/ 	.byte	0x0a
	.zero		1


	//   ....[13]....
        /*0304*/ 	.word	0x00008760
        /*0308*/ 	.word	0x000000ff
        /*030c*/ 	.word	0x00008010
        /*0310*/ 	.short	0x010a
        /*0312*/ 	.byte	0x0a
	.zero		1


	//   ....[14]....
        /*0314*/ 	.word	0x00008790
        /*0318*/ 	.word	0x000000ff
        /*031c*/ 	.word	0x00000000
        /*0320*/ 	.short	0x010a
        /*0322*/ 	.byte	0x0d
	.zero		1


	//   ....[15]....
        /*0324*/ 	.word	0x000087c0
        /*0328*/ 	.word	0x000000ff
        /*032c*/ 	.word	0x00000000
        /*0330*/ 	.short	0x010a
        /*0332*/ 	.byte	0x0d
	.zero		1


	//----- nvinfo : EIATTR_NUM_MBARRIERS
	.align		4
.L_79:
        /*0334*/ 	.byte	0x03, 0x38
        /*0336*/ 	.short	0xffff


	//----- nvinfo : EIATTR_EXIT_INSTR_OFFSETS
	.align		4
        /*0338*/ 	.byte	0x04, 0x1c
        /*033a*/ 	.short	(.L_81 - .L_80)


	//   ....[0]....
.L_80:
        /*033c*/ 	.word	0x00008720


	//----- nvinfo : EIATTR_REQNTID
	.align		4
.L_81:
        /*0340*/ 	.byte	0x04, 0x10
        /*0342*/ 	.short	(.L_83 - .L_82)
.L_82:
        /*0344*/ 	.word	0x00000100
        /*0348*/ 	.word	0x00000001
        /*034c*/ 	.word	0x00000001


	//----- nvinfo : EIATTR_CRS_STACK_SIZE
	.align		4
.L_83:
        /*0350*/ 	.byte	0x04, 0x1e
        /*0352*/ 	.short	(.L_85 - .L_84)
.L_84:
        /*0354*/ 	.word	0x00000000


	//----- nvinfo : EIATTR_CBANK_PARAM_SIZE
	.align		4
.L_85:
        /*0358*/ 	.byte	0x03, 0x19
        /*035a*/ 	.short	0x0088


	//----- nvinfo : EIATTR_PARAM_CBANK
	.align		4
        /*035c*/ 	.byte	0x04, 0x0a
        /*035e*/ 	.short	(.L_87 - .L_86)
	.align		4
.L_86:
        /*0360*/ 	.word	index@(.nv.constant0.attn_fwd)
        /*0364*/ 	.short	0x0380
        /*0366*/ 	.short	0x0088


	//----- nvinfo : EIATTR_SW_WAR
	.align		4
.L_87:
        /*0368*/ 	.byte	0x04, 0x36
        /*036a*/ 	.short	(.L_89 - .L_88)
.L_88:
        /*036c*/ 	.word	0x00000008
.L_89:


//--------------------- .nv.compat                --------------------------
	.section	.nv.compat,"",@"SHT_CUDA_COMPAT_INFO"
	.align	4
        /*0000*/ 	.byte	0x02, 0x02, 0x02, 0x00, 0x02, 0x05, 0x05, 0x00, 0x02, 0x03, 0x00, 0x00, 0x02, 0x06, 0x01, 0x00


//--------------------- .nv.callgraph             --------------------------
	.section	.nv.callgraph,"",@"SHT_CUDA_CALLGRAPH"
	.align	4
	.sectionentsize	8
	.align		4
        /*0000*/ 	.word	0x00000000
	.align		4
        /*0004*/ 	.word	0xffffffff
	.align		4
        /*0008*/ 	.word	0x00000000
	.align		4
        /*000c*/ 	.word	0xfffffffe
	.align		4
        /*0010*/ 	.word	0x00000000
	.align		4
        /*0014*/ 	.word	0xfffffffd
	.align		4
        /*0018*/ 	.word	0x00000000
	.align		4
        /*001c*/ 	.word	0xfffffffc


//--------------------- .nv.constant4             --------------------------
	.section	.nv.constant4,"a",@progbits
	.align	8
	.align		8
.nv.constant4:
        /*0000*/ 	.dword	_$_str


//--------------------- .text.attn_fwd            --------------------------
	.section	.text.attn_fwd,"ax",@progbits
	.align	128
        .global         attn_fwd
        .type           attn_fwd,@function
        .size           attn_fwd,(.L_x_27 - attn_fwd)
        .other          attn_fwd,@"STO_CUDA_ENTRY STV_DEFAULT"
attn_fwd:
.text.attn_fwd:
[----:B------:R-:W0:Y:S01]  /*0000*/  LDC R1, c[0x0][0x37c] ;  /* 0x0000df00ff017b82 */ /* 0x000e220000000800 */
[----:B------:R-:W1:Y:S02]  /*0010*/  S2R R0, SR_TID.X ;  /* 0x0000000000007919 */ /* 0x000e640000002100 */
[----:B-1----:R-:W-:-:S13]  /*0020*/  ISETP.GE.U32.AND P0, PT, R0, 0x20, PT ;  /* 0x000000200000780c */ /* 0x002fda0003f06070 */
[----:B------:R-:W-:Y:S05]  /*0030*/  @P0 BRA `(.L_x_0) ;  /* 0x0000000000b80947 */ /* 0x000fea0003800000 */
[----:B------:R-:W1:Y:S01]  /*0040*/  S2UR UR6, SR_CgaCtaId ;  /* 0x00000000000679c3 */ /* 0x000e620000008800 */
[----:B------:R-:W-:Y:S01]  /*0050*/  NOP ;  /* 0x0000000000007918 */ /* 0x000fe20000000000 */
[----:B------:R-:W-:Y:S02]  /*0060*/  UMOV UR4, 0x40 ;  /* 0x0000004000047882 */ /* 0x000fe40000000000 */
[----:B-1----:R-:W-:-:S09]  /*0070*/  ULEA UR4, UR6, UR4, 0x18 ;  /* 0x0000000406047291 */ /* 0x002fd2000f8ec0ff */
[----:B------:R-:W1:Y:S01]  /*0080*/  LDS.U8 R2, [UR4] ;  /* 0x00000004ff027984 */ /* 0x000e620008000000 */
[----:B------:R-:W-:Y:S02]  /*0090*/  UMOV UR4, 0x400 ;  /* 0x0000040000047882 */ /* 0x000fe40000000000 */
[----:B------:R-:W-:Y:S01]  /*00a0*/  ULEA UR4, UR6, UR4, 0x18 ;  /* 0x0000000406047291 */ /* 0x000fe2000f8ec0ff */
[----:B-1----:R-:W-:-:S13]  /*00b0*/  ISETP.NE.AND P1, PT, R2, RZ, PT ;  /* 0x000000ff0200720c */ /* 0x002fda0003f25270 */
[----:B------:R-:W-:Y:S05]  /*00c0*/  @P1 BRA `(.L_x_1) ;  /* 0x00000000007c1947 */ /* 0x000fea0003800000 */
[----:B------:R-:W-:-:S13]  /*00d0*/  ELECT P1, URZ, PT ;  /* 0x0000000000ff782f */ /* 0x000fda0003820000 */
[----:B------:R-:W-:Y:S05]  /*00e0*/  @!P1 BRA `(.L_x_2) ;  /* 0x0000000000849947 */ /* 0x000fea0003800000 */
[----:B------:R-:W-:Y:S01]  /*00f0*/  UMOV UR5, 0x8 ;  /* 0x0000000800057882 */ /* 0x000fe20000000000 */
[----:B------:R-:W-:Y:S02]  /*0100*/  IMAD.MOV.U32 R5, RZ, RZ, 0x1 ;  /* 0x00000001ff057424 */ /* 0x000fe400078e00ff */
[----:B------:R-:W-:Y:S02]  /*0110*/  IMAD.MOV.U32 R3, RZ, RZ, 0xff ;  /* 0x000000ffff037424 */ /* 0x000fe400078e00ff */
[----:B------:R-:W-:Y:S04]  /*0120*/  DEPBAR.LE SB1, 0x36 ;  /* 0x00009d800000791a */ /* 0x000fe80000000000 */
[----:B------:R-:W1:Y:S02]  /*0130*/  UTCATOMSWS.FIND_AND_SET.ALIGN UP0, UR5, UR5 ;  /* 0x00000005000575e3 */ /* 0x000e640008000800 */
[----:B-1----:R-:W-:-:S04]  /*0140*/  PLOP3.LUT P1, PT, PT, PT, UP0, 0x80, 0x8 ;  /* 0x000000000008781c */ /* 0x002fc80003f2f008 */
[----:B------:R-:W-:-:S04]  /*0150*/  SEL R2, RZ, 0xffffffff, !P1 ;  /* 0xffffffffff027807 */ /* 0x000fc80004800000 */
[----:B------:R-:W-:Y:S01]  /*0160*/  ISETP.NE.AND P1, PT, R2, RZ, PT ;  /* 0x000000ff0200720c */ /* 0x000fe20003f25270 */
[----:B------:R-:W-:-:S12]  /*0170*/  IMAD.U32 R2, RZ, RZ, UR5 ;  /* 0x00000005ff027e24 */ /* 0x000fd8000f8e00ff */
[----:B------:R-:W-:Y:S05]  /*0180*/  @P1 BRA `(.L_x_3) ;  /* 0x0000000000241947 */ /* 0x000fea0003800000 */
.L_x_4:
[----:B------:R-:W-:Y:S05]  /*0190*/  NANOSLEEP 0x64 ;  /* 0x000000640000795d */ /* 0x000fea0003800000 */
[----:B------:R-:W-:-:S05]  /*01a0*/  UMOV UR5, 0x8 ;  /* 0x0000000800057882 */ /* 0x000fca0000000000 */
[----:B------:R-:W-:Y:S04]  /*01b0*/  DEPBAR.LE SB1, 0x36 ;  /* 0x00009d800000791a */ /* 0x000fe80000000000 */
[----:B------:R-:W1:Y:S02]  /*01c0*/  UTCATOMSWS.FIND_AND_SET.ALIGN UP0, UR5, UR5 ;  /* 0x00000005000575e3 */ /* 0x000e640008000800 */
[----:B-1----:R-:W-:-:S04]  /*01d0*/  PLOP3.LUT P1, PT, PT, PT, UP0, 0x80, 0x8 ;  /* 0x000000000008781c */ /* 0x002fc80003f2f008 */
[----:B------:R-:W-:-:S04]  /*01e0*/  SEL R2, RZ, 0xffffffff, !P1 ;  /* 0xffffffffff027807 */ /* 0x000fc80004800000 */
[----:B------:R-:W-:Y:S01]  /*01f0*/  ISETP.NE.AND P1, PT, R2, RZ, PT ;  /* 0x000000ff0200720c */ /* 0x000fe20003f25270 */
[----:B------:R-:W-:-:S12]  /*0200*/  IMAD.U32 R2, RZ, RZ, UR5 ;  /* 0x00000005ff027e24 */ /* 0x000fd8000f8e00ff */
[----:B------:R-:W-:Y:S05]  /*0210*/  @!P1 BRA `(.L_x_4) ;  /* 0xfffffffc00dc9947 */ /* 0x000fea000383ffff */
.L_x_3:
[C---:B------:R-:W-:Y:S01]  /*0220*/  VIADD R4, R2.reuse, 0x10 ;  /* 0x0000001002047836 */ /* 0x040fe20000000000 */
[----:B------:R-:W-:Y:S01]  /*0230*/  UMOV UR5, 0x50 ;  /* 0x0000005000057882 */ /* 0x000fe20000000000 */
[----:B------:R-:W-:Y:S01]  /*0240*/  SHF.L.U32 R3, R3, R2, RZ ;  /* 0x0000000203037219 */ /* 0x000fe200000006ff */
[----:B------:R-:W-:Y:S01]  /*0250*/  ULEA UR5, UR6, UR5, 0x18 ;  /* 0x0000000506057291 */ /* 0x000fe2000f8ec0ff */
[----:B------:R-:W-:Y:S01]  /*0260*/  IMAD.SHL.U32 R2, R2, 0x20, RZ ;  /* 0x0000002002027824 */ /* 0x000fe200078e00ff */
[----:B------:R-:W-:-:S04]  /*0270*/  SHF.L.U32 R4, R5, R4, RZ ;  /* 0x0000000405047219 */ /* 0x000fc800000006ff */
[----:B------:R-:W-:-:S05]  /*0280*/  LOP3.LUT R3, R4, R3, RZ, 0xfc, !PT ;  /* 0x0000000304037212 */ /* 0x000fca00078efcff */
[----:B------:R1:W-:Y:S04]  /*0290*/  ATOMS.OR RZ, [UR5], R3 ;  /* 0x00000003ffff798c */ /* 0x0003e8000b000005 */
[----:B------:R1:W-:Y:S01]  /*02a0*/  STS [UR4], R2 ;  /* 0x00000002ff007988 */ /* 0x0003e20008000804 */
[----:B------:R-:W-:Y:S05]  /*02b0*/  BRA `(.L_x_2) ;  /* 0x0000000000107947 */ /* 0x000fea0003800000 */
.L_x_1:
[----:B------:R-:W-:-:S05]  /*02c0*/  IMAD.MOV.U32 R2, RZ, RZ, -0x1 ;  /* 0xffffffffff027424 */ /* 0x000fca00078e00ff */
[----:B------:R1:W-:Y:S02]  /*02d0*/  STS [UR4], R2 ;  /* 0x00000002ff007988 */ /* 0x0003e40008000804 */
[----:B-1----:R-:W-:-:S07]  /*02e0*/  MOV R2, 0x300 ;  /* 0x0000030000027802 */ /* 0x002fce0000000f00 */
[----:B0-----:R-:W-:Y:S05]  /*02f0*/  CALL.REL.NOINC `($__internal_1_$__cuda_sm10x_tcgen05_guardrail_trap_phase_invalid_during_alloc) ;  /* 0x0000008400487944 */ /* 0x001fea0003c00000 */
.L_x_2:
[----:B------:R-:W-:Y:S05]  /*0300*/  WARPSYNC.ALL ;  /* 0x0000000000007948 */ /* 0x000fea0003800000 */
[----:B------:R-:W-:Y:S01]  /*0310*/  NOP ;  /* 0x0000000000007918 */ /* 0x000fe20000000000 */
.L_x_0:
[----:B-1----:R-:W1:Y:S01]  /*0320*/  S2R R2, SR_CTAID.X ;  /* 0x0000000000027919 */ /* 0x002e620000002500 */
[----:B------:R-:W2:Y:S01]  /*0330*/  LDC R25, c[0x0][0x3b8] ;  /* 0x0000ee00ff197b82 */ /* 0x000ea20000000800 */
[----:B------:R-:W3:Y:S01]  /*0340*/  LDCU.64 UR4, c[0x0][0x3b0] ;  /* 0x00007600ff0477ac */ /* 0x000ee20008000a00 */
[----:B------:R-:W-:Y:S02]  /*0350*/  SHF.R.U32.HI R68, RZ, 0x7, R0 ;  /* 0x00000007ff447819 */ /* 0x000fe40000011600 */
[----:B------:R-:W-:Y:S01]  /*0360*/  LOP3.LUT R69, R0, 0x7f, RZ, 0xc0, !PT ;  /* 0x0000007f00457812 */ /* 0x000fe200078ec0ff */
[----:B------:R-:W-:Y:S01]  /*0370*/  UMOV UR10, 0x400 ;  /* 0x00000400000a7882 */ /* 0x000fe20000000000 */
[----:B------:R-:W-:Y:S01]  /*0380*/  SGXT.U32 R68, R68, 0x1 ;  /* 0x000000014444781a */ /* 0x000fe20000000000 */
[----:B------:R-:W4:Y:S01]  /*0390*/  LDCU.64 UR30, c[0x0][0x358] ;  /* 0x00006b00ff1e77ac */ /* 0x000f220008000a00 */
[----:B------:R-:W3:Y:S08]  /*03a0*/  S2UR UR7, SR_CTAID.Y ;  /* 0x00000000000779c3 */ /* 0x000ef00000002600 */
[----:B------:R-:W0:Y:S08]  /*03b0*/  LDC.64 R22, c[0x0][0x380] ;  /* 0x0000e000ff167b82 */ /* 0x000e300000000a00 */
[----:B------:R-:W0:Y:S01]  /*03c0*/  S2UR UR6, SR_CgaCtaId ;  /* 0x00000000000679c3 */ /* 0x000e220000008800 */
[----:B--2---:R-:W-:-:S04]  /*03d0*/  IMAD R7, R68, R25, RZ ;  /* 0x0000001944077224 */ /* 0x004fc800078e02ff */
[C---:B------:R-:W-:Y:S02]  /*03e0*/  IMAD R9, R25.reuse, 0x2, R7 ;  /* 0x0000000219097824 */ /* 0x040fe400078e0207 */
[----:B-1----:R-:W-:Y:S01]  /*03f0*/  IMAD R3, R2, 0x80, R69 ;  /* 0x0000008002037824 */ /* 0x002fe200078e0245 */
[----:B---3--:R-:W-:Y:S01]  /*0400*/  UIMAD UR4, UR7, UR4, URZ ;  /* 0x00000004070472a4 */ /* 0x008fe2000f8e02ff */
[----:B------:R-:W-:Y:S01]  /*0410*/  IMAD R11, R25, 0x2, R9 ;  /* 0x00000002190b7824 */ /* 0x000fe200078e0209 */
[----:B------:R-:W1:Y:S01]  /*0420*/  LDC.64 R142, c[0x0][0x3c0] ;  /* 0x0000f000ff8e7b82 */ /* 0x000e620000000a00 */
[----:B------:R-:W-:Y:S01]  /*0430*/  IMAD R5, R3, UR5, RZ ;  /* 0x0000000503057c24 */ /* 0x000fe2000f8e02ff */
[----:B------:R-:W-:Y:S01]  /*0440*/  USHF.R.S32.HI UR5, URZ, 0x1f, UR4 ;  /* 0x0000001fff057899 */ /* 0x000fe20008011404 */
[----:B------:R-:W-:-:S05]  /*0450*/  IMAD R13, R25, 0x2, R11 ;  /* 0x00000002190d7824 */ /* 0x000fca00078e020b */
[----:B------:R-:W-:Y:S01]  /*0460*/  BAR.SYNC.DEFER_BLOCKING 0x0 ;  /* 0x0000000000007b1d */ /* 0x000fe20000010000 */
[----:B0-----:R-:W-:Y:S02]  /*0470*/  IADD3 R22, P1, P2, R5, UR4, R22 ;  /* 0x0000000405167c10 */ /* 0x001fe4000fa3e016 */
[----:B------:R-:W-:Y:S01]  /*0480*/  SHF.R.S32.HI R20, RZ, 0x1f, R5 ;  /* 0x0000001fff147819 */ /* 0x000fe20000011405 */
[----:B------:R-:W-:Y:S02]  /*0490*/  IMAD R15, R25, 0x2, R13 ;  /* 0x00000002190f7824 */ /* 0x000fe400078e020d */
[----:B------:R-:W0:Y:S01]  /*04a0*/  LDCU UR4, c[0x0][0x3c8] ;  /* 0x00007900ff0477ac */ /* 0x000e220008000800 */
[----:B------:R-:W-:Y:S02]  /*04b0*/  IADD3.X R20, PT, PT, R20, UR5, R23, P1, P2 ;  /* 0x0000000514147c10 */ /* 0x000fe40008fe4417 */
[-C--:B------:R-:W-:Y:S01]  /*04c0*/  IADD3 R4, P1, PT, R7, R22.reuse, RZ ;  /* 0x0000001607047210 */ /* 0x080fe20007f3e0ff */
[----:B------:R-:W-:Y:S01]  /*04d0*/  ULEA UR10, UR6, UR10, 0x18 ;  /* 0x0000000a060a7291 */ /* 0x000fe2000f8ec0ff */
[----:B------:R-:W-:-:S02]  /*04e0*/  IADD3 R8, P2, PT, R9, R22, RZ ;  /* 0x0000001609087210 */ /* 0x000fc40007f5e0ff */
[----:B------:R-:W-:Y:S02]  /*04f0*/  LEA.HI.X.SX32 R5, R7, R20, 0x1, P1 ;  /* 0x0000001407057211 */ /* 0x000fe400008f0eff */
[----:B------:R-:W-:Y:S01]  /*0500*/  IADD3 R6, P1, PT, R11, R22, RZ ;  /* 0x000000160b067210 */ /* 0x000fe20007f3e0ff */
[----:B------:R-:W-:Y:S01]  /*0510*/  IMAD R17, R25, 0x2, R15 ;  /* 0x0000000219117824 */ /* 0x000fe200078e020f */
[----:B------:R-:W-:Y:S02]  /*0520*/  LEA.HI.X.SX32 R9, R9, R20, 0x1, P2 ;  /* 0x0000001409097211 */ /* 0x000fe400010f0eff */
[----:B------:R-:W-:Y:S02]  /*0530*/  IADD3 R10, P2, PT, R13, R22, RZ ;  /* 0x000000160d0a7210 */ /* 0x000fe40007f5e0ff */
[----:B------:R-:W-:Y:S02]  /*0540*/  LEA.HI.X.SX32 R7, R11, R20, 0x1, P1 ;  /* 0x000000140b077211 */ /* 0x000fe400008f0eff */
[----:B------:R-:W-:Y:S01]  /*0550*/  IADD3 R12, P1, PT, R15, R22, RZ ;  /* 0x000000160f0c7210 */ /* 0x000fe20007f3e0ff */
[----:B------:R-:W-:Y:S01]  /*0560*/  IMAD R19, R25, 0x2, R17 ;  /* 0x0000000219137824 */ /* 0x000fe200078e0211 */
[----:B------:R-:W2:Y:S01]  /*0570*/  LDS R60, [UR10] ;  /* 0x0000000aff3c7984 */ /* 0x000ea20008000800 */
[----:B------:R-:W-:-:S02]  /*0580*/  LEA.HI.X.SX32 R11, R13, R20, 0x1, P2 ;  /* 0x000000140d0b7211 */ /* 0x000fc400010f0eff */
[----:B------:R-:W-:Y:S01]  /*0590*/  LEA.HI.X.SX32 R13, R15, R20, 0x1, P1 ;  /* 0x000000140f0d7211 */ /* 0x000fe200008f0eff */
[----:B------:R-:W-:Y:S01]  /*05a0*/  BAR.SYNC.DEFER_BLOCKING 0x0 ;  /* 0x0000000000007b1d */ /* 0x000fe20000010000 */
[----:B------:R-:W-:Y:S01]  /*05b0*/  IADD3 R14, P1, PT, R17, R22, RZ ;  /* 0x00000016110e7210 */ /* 0x000fe20007f3e0ff */
[----:B------:R-:W-:-:S03]  /*05c0*/  IMAD R21, R25, 0x2, R19 ;  /* 0x0000000219157824 */ /* 0x000fc600078e0213 */
[----:B------:R-:W-:Y:S01]  /*05d0*/  LEA.HI.X.SX32 R15, R17, R20, 0x1, P1 ;  /* 0x00000014110f7211 */ /* 0x000fe200008f0eff */
[----:B------:R-:W-:Y:S01]  /*05e0*/  IMAD R23, R25, 0x2, R21 ;  /* 0x0000000219177824 */ /* 0x000fe200078e0215 */
[-C--:B------:R-:W-:Y:S02]  /*05f0*/  IADD3 R16, P1, PT, R19, R22.reuse, RZ ;  /* 0x0000001613107210 */ /* 0x080fe40007f3e0ff */
[----:B------:R-:W-:Y:S02]  /*0600*/  IADD3 R18, P2, PT, R21, R22, RZ ;  /* 0x0000001615127210 */ /* 0x000fe40007f5e0ff */
[-C--:B------:R-:W-:Y:S02]  /*0610*/  LEA.HI.X.SX32 R17, R19, R20.reuse, 0x1, P1 ;  /* 0x0000001413117211 */ /* 0x080fe400008f0eff */
[----:B------:R-:W-:Y:S01]  /*0620*/  LEA.HI.X.SX32 R19, R21, R20, 0x1, P2 ;  /* 0x0000001415137211 */ /* 0x000fe200010f0eff */
[----:B------:R-:W-:Y:S01]  /*0630*/  IMAD R21, R25, 0x2, R23 ;  /* 0x0000000219157824 */ /* 0x000fe200078e0217 */
[----:B------:R-:W-:-:S04]  /*0640*/  IADD3 R26, P1, PT, R23, R22, RZ ;  /* 0x00000016171a7210 */ /* 0x000fc80007f3e0ff */
[----:B------:R-:W-:Y:S01]  /*0650*/  LEA.HI.X.SX32 R27, R23, R20, 0x1, P1 ;  /* 0x00000014171b7211 */ /* 0x000fe200008f0eff */
[----:B------:R-:W-:Y:S01]  /*0660*/  IMAD R23, R25, 0x2, R21 ;  /* 0x0000000219177824 */ /* 0x000fe200078e0215 */
[C---:B------:R-:W-:Y:S01]  /*0670*/  IADD3 R28, P1, PT, R21.reuse, R22, RZ ;  /* 0x00000016151c7210 */ /* 0x040fe20007f3e0ff */
[----:B----4-:R-:W5:Y:S03]  /*0680*/  LDG.E.U8 R7, desc[UR30][R6.64] ;  /* 0x0000001e06077981 */ /* 0x010f66000c1e1100 */
[----:B------:R-:W-:Y:S01]  /*0690*/  LEA.HI.X.SX32 R29, R21, R20, 0x1, P1 ;  /* 0x00000014151d7211 */ /* 0x000fe200008f0eff */
[C---:B------:R-:W-:Y:S01]  /*06a0*/  IMAD R21, R25.reuse, 0x2, R23 ;  /* 0x0000000219157824 */ /* 0x040fe200078e0217 */
[----:B------:R-:W5:Y:S03]  /*06b0*/  LDG.E.U8 R5, desc[UR30][R4.64] ;  /* 0x0000001e04057981 */ /* 0x000f66000c1e1100 */
[----:B------:R-:W-:Y:S01]  /*06c0*/  IMAD R33, R25, 0x2, R21 ;  /* 0x0000000219217824 */ /* 0x000fe200078e0215 */
[----:B------:R-:W5:Y:S04]  /*06d0*/  LDG.E.U8 R2, desc[UR30][R8.64] ;  /* 0x0000001e08027981 */ /* 0x000f68000c1e1100 */
[----:B------:R3:W5:Y:S01]  /*06e0*/  LDG.E.U8 R6, desc[UR30][R14.64] ;  /* 0x0000001e0e067981 */ /* 0x000762000c1e1100 */
[----:B------:R-:W-:-:S03]  /*06f0*/  IADD3 R30, P2, PT, R21, R22, RZ ;  /* 0x00000016151e7210 */ /* 0x000fc60007f5e0ff */
[----:B------:R-:W5:Y:S04]  /*0700*/  LDG.E.U8 R4, desc[UR30][R10.64] ;  /* 0x0000001e0a047981 */ /* 0x000f68000c1e1100 */
[----:B------:R4:W5:Y:S01]  /*0710*/  LDG.E.U8 R8, desc[UR30][R18.64] ;  /* 0x0000001e12087981 */ /* 0x000962000c1e1100 */
[----:B---3--:R-:W-:-:S03]  /*0720*/  IADD3 R14, P1, PT, R23, R22, RZ ;  /* 0x00000016170e7210 */ /* 0x008fc60007f3e0ff */
[----:B------:R-:W5:Y:S01]  /*0730*/  LDG.E.U8 R9, desc[UR30][R12.64] ;  /* 0x0000001e0c097981 */ /* 0x000f62000c1e1100 */
[----:B------:R-:W-:-:S03]  /*0740*/  LEA.HI.X.SX32 R15, R23, R20, 0x1, P1 ;  /* 0x00000014170f7211 */ /* 0x000fc600008f0eff */
[----:B------:R3:W5:Y:S01]  /*0750*/  LDG.E.U8 R11, desc[UR30][R16.64] ;  /* 0x0000001e100b7981 */ /* 0x000762000c1e1100 */
[----:B----4-:R-:W-:Y:S01]  /*0760*/  IMAD R19, R25, 0x2, R33 ;  /* 0x0000000219137824 */ /* 0x010fe200078e0221 */
[----:B------:R-:W-:Y:S02]  /*0770*/  LEA.HI.X.SX32 R31, R21, R20, 0x1, P2 ;  /* 0x00000014151f7211 */ /* 0x000fe400010f0eff */
[----:B------:R-:W5:Y:S01]  /*0780*/  LDG.E.U8 R10, desc[UR30][R28.64] ;  /* 0x0000001e1c0a7981 */ /* 0x000f62000c1e1100 */
[----:B------:R-:W-:-:S03]  /*0790*/  IMAD R21, R25, 0x2, R19 ;  /* 0x0000000219157824 */ /* 0x000fc600078e0213 */
[----:B------:R4:W5:Y:S01]  /*07a0*/  LDG.E.U8 R13, desc[UR30][R26.64] ;  /* 0x0000001e1a0d7981 */ /* 0x000962000c1e1100 */
[----:B---3--:R-:W-:Y:S01]  /*07b0*/  IADD3 R16, P1, PT, R33, R22, RZ ;  /* 0x0000001621107210 */ /* 0x008fe20007f3e0ff */
[----:B------:R-:W-:Y:S02]  /*07c0*/  IMAD R23, R25, 0x2, R21 ;  /* 0x0000000219177824 */ /* 0x000fe400078e0215 */
[----:B------:R3:W5:Y:S01]  /*07d0*/  LDG.E.U8 R12, desc[UR30][R30.64] ;  /* 0x0000001e1e0c7981 */ /* 0x000762000c1e1100 */
[----:B------:R-:W-:-:S03]  /*07e0*/  LEA.HI.X.SX32 R17, R33, R20, 0x1, P1 ;  /* 0x0000001421117211 */ /* 0x000fc600008f0eff */
[----:B------:R-:W5:Y:S01]  /*07f0*/  LDG.E.U8 R15, desc[UR30][R14.64] ;  /* 0x0000001e0e0f7981 */ /* 0x000f62000c1e1100 */
[-C--:B----4-:R-:W-:Y:S01]  /*0800*/  IADD3 R26, P1, PT, R19, R22.reuse, RZ ;  /* 0x00000016131a7210 */ /* 0x090fe20007f3e0ff */
[----:B------:R-:W-:Y:S01]  /*0810*/  IMAD R33, R25, 0x2, R23 ;  /* 0x0000000219217824 */ /* 0x000fe200078e0217 */
[----:B------:R-:W-:Y:S01]  /*0820*/  IADD3 R28, P2, PT, R23, R22, RZ ;  /* 0x00000016171c7210 */ /* 0x000fe20007f5e0ff */
[----:B------:R-:W5:Y:S01]  /*0830*/  LDG.E.U8 R17, desc[UR30][R16.64] ;  /* 0x0000001e10117981 */ /* 0x000f62000c1e1100 */
[----:B------:R-:W-:Y:S02]  /*0840*/  LEA.HI.X.SX32 R27, R19, R20, 0x1, P1 ;  /* 0x00000014131b7211 */ /* 0x000fe400008f0eff */
[----:B------:R-:W-:Y:S02]  /*0850*/  IADD3 R18, P1, PT, R21, R22, RZ ;  /* 0x0000001615127210 */ /* 0x000fe40007f3e0ff */
[-C--:B------:R-:W-:Y:S01]  /*0860*/  LEA.HI.X.SX32 R29, R23, R20.reuse, 0x1, P2 ;  /* 0x00000014171d7211 */ /* 0x080fe200010f0eff */
[----:B------:R4:W5:Y:S01]  /*0870*/  LDG.E.U8 R14, desc[UR30][R26.64] ;  /* 0x0000001e1a0e7981 */ /* 0x000962000c1e1100 */
[----:B------:R-:W-:Y:S01]  /*0880*/  LEA.HI.X.SX32 R19, R21, R20, 0x1, P1 ;  /* 0x0000001415137211 */ /* 0x000fe200008f0eff */
[----:B------:R-:W-:Y:S01]  /*0890*/  IMAD R21, R25, 0x2, R33 ;  /* 0x0000000219157824 */ /* 0x000fe200078e0221 */
[----:B------:R-:W-:Y:S01]  /*08a0*/  IADD3 R32, P1, PT, R33, R22, RZ ;  /* 0x0000001621207210 */ /* 0x000fe20007f3e0ff */
[----:B------:R0:W5:Y:S02]  /*08b0*/  LDG.E.U8 R16, desc[UR30][R28.64] ;  /* 0x0000001e1c107981 */ /* 0x000164000c1e1100 */
[----:B------:R-:W-:Y:S01]  /*08c0*/  IMAD R23, R25, 0x2, R21 ;  /* 0x0000000219177824 */ /* 0x000fe200078e0215 */
[----:B------:R-:W-:Y:S01]  /*08d0*/  LEA.HI.X.SX32 R33, R33, R20, 0x1, P1 ;  /* 0x0000001421217211 */ /* 0x000fe200008f0eff */
[----:B------:R-:W5:Y:S01]  /*08e0*/  LDG.E.U8 R19, desc[UR30][R18.64] ;  /* 0x0000001e12137981 */ /* 0x000f62000c1e1100 */
[----:B---3--:R-:W-:Y:S01]  /*08f0*/  IADD3 R30, P1, PT, R21, R22, RZ ;  /* 0x00000016151e7210 */ /* 0x008fe20007f3e0ff */
[----:B------:R-:W-:-:S03]  /*0900*/  IMAD R37, R25, 0x2, R23 ;  /* 0x0000000219257824 */ /* 0x000fc600078e0217 */
[----:B------:R-:W-:Y:S01]  /*0910*/  LEA.HI.X.SX32 R31, R21, R20, 0x1, P1 ;  /* 0x00000014151f7211 */ /* 0x000fe200008f0eff */
[----:B----4-:R-:W-:Y:S01]  /*0920*/  IMAD R27, R25, 0x2, R37 ;  /* 0x00000002191b7824 */ /* 0x010fe200078e0225 */
[----:B------:R-:W-:Y:S01]  /*0930*/  IADD3 R34, P1, PT, R23, R22, RZ ;  /* 0x0000001617227210 */ /* 0x000fe20007f3e0ff */
[----:B------:R3:W5:Y:S02]  /*0940*/  LDG.E.U8 R21, desc[UR30][R32.64] ;  /* 0x0000001e20157981 */ /* 0x000764000c1e1100 */
[----:B0-----:R-:W-:Y:S01]  /*0950*/  IMAD R29, R25, 0x2, R27 ;  /* 0x00000002191d7824 */ /* 0x001fe200078e021b */
[----:B------:R-:W-:Y:S01]  /*0960*/  LEA.HI.X.SX32 R35, R23, R20, 0x1, P1 ;  /* 0x0000001417237211 */ /* 0x000fe200008f0eff */
[----:B------:R0:W5:Y:S01]  /*0970*/  LDG.E.U8 R18, desc[UR30][R30.64] ;  /* 0x0000001e1e127981 */ /* 0x000162000c1e1100 */
[-C--:B------:R-:W-:Y:S01]  /*0980*/  IADD3 R38, P1, PT, R27, R22.reuse, RZ ;  /* 0x000000161b267210 */ /* 0x080fe20007f3e0ff */
[----:B------:R-:W-:Y:S01]  /*0990*/  IMAD R41, R25, 0x2, R29 ;  /* 0x0000000219297824 */ /* 0x000fe200078e021d */
[----:B------:R-:W-:Y:S01]  /*09a0*/  IADD3 R36, P2, PT, R37, R22, RZ ;  /* 0x0000001625247210 */ /* 0x000fe20007f5e0ff */
[----:B------:R4:W5:Y:S01]  /*09b0*/  LDG.E.U8 R23, desc[UR30][R34.64] ;  /* 0x0000001e22177981 */ /* 0x000962000c1e1100 */
[----:B------:R-:W-:-:S02]  /*09c0*/  LEA.HI.X.SX32 R39, R27, R20, 0x1, P1 ;  /* 0x000000141b277211 */ /* 0x000fc400008f0eff */
[----:B---3--:R-:W-:Y:S02]  /*09d0*/  IADD3 R32, P1, PT, R29, R22, RZ ;  /* 0x000000161d207210 */ /* 0x008fe40007f3e0ff */
[-C--:B------:R-:W-:Y:S01]  /*09e0*/  LEA.HI.X.SX32 R37, R37, R20.reuse, 0x1, P2 ;  /* 0x0000001425257211 */ /* 0x080fe200010f0eff */
[----:B------:R-:W5:Y:S01]  /*09f0*/  LDG.E.U8 R27, desc[UR30][R38.64] ;  /* 0x0000001e261b7981 */ /* 0x000f62000c1e1100 */
[----:B------:R-:W-:Y:S01]  /*0a00*/  LEA.HI.X.SX32 R33, R29, R20, 0x1, P1 ;  /* 0x000000141d217211 */ /* 0x000fe200008f0eff */
[----:B------:R-:W-:Y:S01]  /*0a10*/  IMAD R29, R25, 0x2, R41 ;  /* 0x00000002191d7824 */ /* 0x000fe200078e0229 */
[----:B------:R-:W-:Y:S01]  /*0a20*/  IADD3 R40, P1, PT, R41, R22, RZ ;  /* 0x0000001629287210 */ /* 0x000fe20007f3e0ff */
[----:B------:R3:W5:Y:S02]  /*0a30*/  LDG.E.U8 R24, desc[UR30][R36.64] ;  /* 0x0000001e24187981 */ /* 0x000764000c1e1100 */
[----:B0-----:R-:W-:Y:S01]  /*0a40*/  IMAD R31, R25, 0x2, R29 ;  /* 0x00000002191f7824 */ /* 0x001fe200078e021d */
[----:B------:R-:W-:Y:S01]  /*0a50*/  LEA.HI.X.SX32 R41, R41, R20, 0x1, P1 ;  /* 0x0000001429297211 */ /* 0x000fe200008f0eff */
[----:B------:R0:W5:Y:S02]  /*0a60*/  LDG.E.U8 R26, desc[UR30][R32.64] ;  /* 0x0000001e201a7981 */ /* 0x000164000c1e1100 */
[----:B----4-:R-:W-:Y:S01]  /*0a70*/  IMAD R35, R25, 0x2, R31 ;  /* 0x0000000219237824 */ /* 0x010fe200078e021f */
[----:B------:R-:W-:-:S03]  /*0a80*/  IADD3 R30, P1, PT, R31, R22, RZ ;  /* 0x000000161f1e7210 */ /* 0x000fc60007f3e0ff */
[----:B---3--:R-:W-:Y:S01]  /*0a90*/  IMAD R37, R25, 0x2, R35 ;  /* 0x0000000219257824 */ /* 0x008fe200078e0223 */
[----:B------:R-:W-:Y:S02]  /*0aa0*/  LEA.HI.X.SX32 R31, R31, R20, 0x1, P1 ;  /* 0x000000141f1f7211 */ /* 0x000fe400008f0eff */
[-C--:B------:R-:W-:Y:S01]  /*0ab0*/  IADD3 R34, P1, PT, R35, R22.reuse, RZ ;  /* 0x0000001623227210 */ /* 0x080fe20007f3e0ff */
[----:B------:R-:W-:Y:S01]  /*0ac0*/  IMAD R39, R25, 0x2, R37 ;  /* 0x0000000219277824 */ /* 0x000fe200078e0225 */
[----:B------:R-:W-:Y:S02]  /*0ad0*/  IADD3 R42, P2, PT, R29, R22, RZ ;  /* 0x000000161d2a7210 */ /* 0x000fe40007f5e0ff */
[-C--:B------:R-:W-:Y:S01]  /*0ae0*/  LEA.HI.X.SX32 R35, R35, R20.reuse, 0x1, P1 ;  /* 0x0000001423237211 */ /* 0x080fe200008f0eff */
[----:B------:R-:W-:Y:S01]  /*0af0*/  IMAD R45, R25, 0x2, R39 ;  /* 0x00000002192d7824 */ /* 0x000fe200078e0227 */
[----:B------:R-:W-:Y:S01]  /*0b00*/  LEA.HI.X.SX32 R43, R29, R20, 0x1, P2 ;  /* 0x000000141d2b7211 */ /* 0x000fe200010f0eff */
[----:B------:R-:W5:Y:S01]  /*0b10*/  LDG.E.U8 R31, desc[UR30][R30.64] ;  /* 0x0000001e1e1f7981 */ /* 0x000f62000c1e1100 */
[----:B0-----:R-:W-:-:S03]  /*0b20*/  IADD3 R32, P1, PT, R37, R22, RZ ;  /* 0x0000001625207210 */ /* 0x001fc60007f3e0ff */
[----:B------:R0:W5:Y:S01]  /*0b30*/  LDG.E.U8 R29, desc[UR30][R40.64] ;  /* 0x0000001e281d7981 */ /* 0x000162000c1e1100 */
[----:B------:R-:W-:Y:S02]  /*0b40*/  IADD3 R36, P2, PT, R39, R22, RZ ;  /* 0x0000001627247210 */ /* 0x000fe40007f5e0ff */
[----:B------:R-:W-:Y:S01]  /*0b50*/  LEA.HI.X.SX32 R33, R37, R20, 0x1, P1 ;  /* 0x0000001425217211 */ /* 0x000fe200008f0eff */
[----:B------:R3:W5:Y:S01]  /*0b60*/  LDG.E.U8 R28, desc[UR30][R42.64] ;  /* 0x0000001e2a1c7981 */ /* 0x000762000c1e1100 */
[----:B------:R-:W-:-:S03]  /*0b70*/  IADD3 R38, P1, PT, R45, R22, RZ ;  /* 0x000000162d267210 */ /* 0x000fc60007f3e0ff */
[----:B------:R4:W5:Y:S01]  /*0b80*/  LDG.E.U8 R44, desc[UR30][R34.64] ;  /* 0x0000001e222c7981 */ /* 0x000962000c1e1100 */
[----:B0-----:R-:W-:Y:S01]  /*0b90*/  IMAD R41, R25, 0x2, R45 ;  /* 0x0000000219297824 */ /* 0x001fe200078e022d */
[-C--:B------:R-:W-:Y:S02]  /*0ba0*/  LEA.HI.X.SX32 R37, R39, R20.reuse, 0x1, P2 ;  /* 0x0000001427257211 */ /* 0x080fe400010f0eff */
[----:B------:R-:W5:Y:S01]  /*0bb0*/  LDG.E.U8 R49, desc[UR30][R32.64] ;  /* 0x0000001e20317981 */ /* 0x000f62000c1e1100 */
[----:B---3--:R-:W-:Y:S01]  /*0bc0*/  IMAD R43, R25, 0x2, R41 ;  /* 0x00000002192b7824 */ /* 0x008fe200078e0229 */
[----:B------:R-:W-:Y:S02]  /*0bd0*/  LEA.HI.X.SX32 R39, R45, R20, 0x1, P1 ;  /* 0x000000142d277211 */ /* 0x000fe400008f0eff */
[----:B------:R0:W5:Y:S01]  /*0be0*/  LDG.E.U8 R46, desc[UR30][R36.64] ;  /* 0x0000001e242e7981 */ /* 0x000162000c1e1100 */
[----:B------:R-:W-:Y:S01]  /*0bf0*/  IADD3 R40, P1, PT, R41, R22, RZ ;  /* 0x0000001629287210 */ /* 0x000fe20007f3e0ff */
[----:B------:R-:W-:-:S02]  /*0c00*/  IMAD R45, R25, 0x2, R43 ;  /* 0x00000002192d7824 */ /* 0x000fc400078e022b */
[----:B------:R3:W5:Y:S01]  /*0c10*/  LDG.E.U8 R51, desc[UR30][R38.64] ;  /* 0x0000001e26337981 */ /* 0x000762000c1e1100 */
[----:B------:R-:W-:Y:S01]  /*0c20*/  LEA.HI.X.SX32 R41, R41, R20, 0x1, P1 ;  /* 0x0000001429297211 */ /* 0x000fe200008f0eff */
[----:B------:R-:W-:Y:S01]  /*0c30*/  IMAD R47, R25, 0x2, R45 ;  /* 0x00000002192f7824 */ /* 0x000fe200078e022d */
[----:B----4-:R-:W-:-:S03]  /*0c40*/  IADD3 R34, P1, PT, R43, R22, RZ ;  /* 0x000000162b227210 */ /* 0x010fc60007f3e0ff */
[----:B0-----:R-:W-:Y:S01]  /*0c50*/  IMAD R37, R25, 0x2, R47 ;  /* 0x0000000219257824 */ /* 0x001fe200078e022f */
[----:B------:R-:W-:Y:S01]  /*0c60*/  LEA.HI.X.SX32 R35, R43, R20, 0x1, P1 ;  /* 0x000000142b237211 */ /* 0x000fe200008f0eff */
[----:B------:R0:W5:Y:S01]  /*0c70*/  LDG.E.U8 R48, desc[UR30][R40.64] ;  /* 0x0000001e28307981 */ /* 0x000162000c1e1100 */
[-C--:B------:R-:W-:Y:S01]  /*0c80*/  IADD3 R32, P1, PT, R47, R22.reuse, RZ ;  /* 0x000000162f207210 */ /* 0x080fe20007f3e0ff */
[----:B---3--:R-:W-:Y:S01]  /*0c90*/  IMAD R39, R25, 0x2, R37 ;  /* 0x0000000219277824 */ /* 0x008fe200078e0225 */
[----:B------:R-:W-:Y:S01]  /*0ca0*/  IADD3 R42, P2, PT, R45, R22, RZ ;  /* 0x000000162d2a7210 */ /* 0x000fe20007f5e0ff */
[----:B------:R3:W5:Y:S01]  /*0cb0*/  LDG.E.U8 R53, desc[UR30][R34.64] ;  /* 0x0000001e22357981 */ /* 0x000762000c1e1100 */
[-C--:B------:R-:W-:Y:S02]  /*0cc0*/  LEA.HI.X.SX32 R33, R47, R20.reuse, 0x1, P1 ;  /* 0x000000142f217211 */ /* 0x080fe400008f0eff */
[----:B------:R-:W-:Y:S01]  /*0cd0*/  LEA.HI.X.SX32 R43, R45, R20, 0x1, P2 ;  /* 0x000000142d2b7211 */ /* 0x000fe200010f0eff */
[----:B------:R-:W-:Y:S01]  /*0ce0*/  IMAD R45, R25, 0x2, R39 ;  /* 0x00000002192d7824 */ /* 0x000fe200078e0227 */
[----:B------:R-:W-:Y:S01]  /*0cf0*/  IADD3 R36, P1, PT, R37, R22, RZ ;  /* 0x0000001625247210 */ /* 0x000fe20007f3e0ff */
[----:B------:R-:W5:Y:S02]  /*0d00*/  LDG.E.U8 R55, desc[UR30][R32.64] ;  /* 0x0000001e20377981 */ /* 0x000f64000c1e1100 */
[----:B------:R-:W-:Y:S01]  /*0d10*/  IMAD R47, R25, 0x2, R45 ;  /* 0x00000002192f7824 */ /* 0x000fe200078e022d */
[----:B------:R-:W-:Y:S01]  /*0d20*/  LEA.HI.X.SX32 R37, R37, R20, 0x1, P1 ;  /* 0x0000001425257211 */ /* 0x000fe200008f0eff */
[----:B------:R4:W5:Y:S01]  /*0d30*/  LDG.E.U8 R50, desc[UR30][R42.64] ;  /* 0x0000001e2a327981 */ /* 0x000962000c1e1100 */
[----:B------:R-:W-:-:S02]  /*0d40*/  IADD3 R38, P1, PT, R39, R22, RZ ;  /* 0x0000001627267210 */ /* 0x000fc40007f3e0ff */
[----:B0-----:R-:W-:Y:S01]  /*0d50*/  IADD3 R40, P2, PT, R45, R22, RZ ;  /* 0x000000162d287210 */ /* 0x001fe20007f5e0ff */
[----:B------:R0:W5:Y:S01]  /*0d60*/  LDG.E.U8 R52, desc[UR30][R36.64] ;  /* 0x0000001e24347981 */ /* 0x000162000c1e1100 */
[----:B------:R-:W-:Y:S02]  /*0d70*/  LEA.HI.X.SX32 R39, R39, R20, 0x1, P1 ;  /* 0x0000001427277211 */ /* 0x000fe400008f0eff */
[----:B---3--:R-:W-:Y:S01]  /*0d80*/  IADD3 R34, P1, PT, R47, R22, RZ ;  /* 0x000000162f227210 */ /* 0x008fe20007f3e0ff */
[----:B----4-:R-:W-:-:S03]  /*0d90*/  IMAD R43, R25, 0x2, R47 ;  /* 0x00000002192b7824 */ /* 0x010fc600078e022f */
[-C--:B------:R-:W-:Y:S01]  /*0da0*/  LEA.HI.X.SX32 R35, R47, R20.reuse, 0x1, P1 ;  /* 0x000000142f237211 */ /* 0x080fe200008f0eff */
[----:B------:R3:W5:Y:S01]  /*0db0*/  LDG.E.U8 R57, desc[UR30][R38.64] ;  /* 0x0000001e26397981 */ /* 0x000762000c1e1100 */
[----:B------:R-:W-:Y:S01]  /*0dc0*/  LEA.HI.X.SX32 R41, R45, R20, 0x1, P2 ;  /* 0x000000142d297211 */ /* 0x000fe200010f0eff */
[----:B------:R-:W-:Y:S01]  /*0dd0*/  IMAD R45, R25, 0x2, R43 ;  /* 0x00000002192d7824 */ /* 0x000fe200078e022b */
[C---:B------:R-:W-:Y:S01]  /*0de0*/  IADD3 R32, P1, PT, R43.reuse, R22, RZ ;  /* 0x000000162b207210 */ /* 0x040fe20007f3e0ff */
[----:B------:R-:W5:Y:S03]  /*0df0*/  LDG.E.U8 R59, desc[UR30][R34.64] ;  /* 0x0000001e223b7981 */ /* 0x000f66000c1e1100 */
[----:B------:R-:W-:Y:S01]  /*0e00*/  LEA.HI.X.SX32 R33, R43, R20, 0x1, P1 ;  /* 0x000000142b217211 */ /* 0x000fe200008f0eff */
[----:B------:R-:W-:Y:S01]  /*0e10*/  IMAD R43, R25, 0x2, R45 ;  /* 0x00000002192b7824 */ /* 0x000fe200078e022d */
[----:B0-----:R-:W-:Y:S01]  /*0e20*/  IADD3 R36, P1, PT, R45, R22, RZ ;  /* 0x000000162d247210 */ /* 0x001fe20007f3e0ff */
[----:B------:R0:W5:Y:S02]  /*0e30*/  LDG.E.U8 R54, desc[UR30][R40.64] ;  /* 0x0000001e28367981 */ /* 0x000164000c1e1100 */
[----:B------:R-:W-:Y:S01]  /*0e40*/  IMAD R47, R25, 0x2, R43 ;  /* 0x00000002192f7824 */ /* 0x000fe200078e022b */
[----:B------:R-:W-:Y:S01]  /*0e50*/  LEA.HI.X.SX32 R37, R45, R20, 0x1, P1 ;  /* 0x000000142d257211 */ /* 0x000fe200008f0eff */
[----:B------:R4:W5:Y:S03]  /*0e60*/  LDG.E.U8 R56, desc[UR30][R32.64] ;  /* 0x0000001e20387981 */ /* 0x000966000c1e1100 */
[----:B---3--:R-:W-:Y:S01]  /*0e70*/  IADD3 R38, P1, PT, R47, R22, RZ ;  /* 0x000000162f267210 */ /* 0x008fe20007f3e0ff */
[----:B------:R3:W5:Y:S01]  /*0e80*/  LDG.E.U8 R61, desc[UR30][R36.64] ;  /* 0x0000001e243d7981 */ /* 0x000762000c1e1100 */
[----:B0-----:R-:W-:-:S02]  /*0e90*/  IMAD R41, R25, 0x2, R47 ;  /* 0x0000000219297824 */ /* 0x001fc400078e022f */
[----:B------:R-:W-:Y:S02]  /*0ea0*/  LEA.HI.X.SX32 R39, R47, R20, 0x1, P1 ;  /* 0x000000142f277211 */ /* 0x000fe400008f0eff */
[----:B------:R-:W-:Y:S01]  /*0eb0*/  IMAD R45, R25, 0x2, R41 ;  /* 0x00000002192d7824 */ /* 0x000fe200078e0229 */
[-C--:B------:R-:W-:Y:S02]  /*0ec0*/  IADD3 R34, P1, PT, R41, R22.reuse, RZ ;  /* 0x0000001629227210 */ /* 0x080fe40007f3e0ff */
[----:B------:R-:W5:Y:S01]  /*0ed0*/  LDG.E.U8 R63, desc[UR30][R38.64] ;  /* 0x0000001e263f7981 */ /* 0x000f62000c1e1100 */
[----:B------:R-:W-:Y:S02]  /*0ee0*/  IADD3 R42, P2, PT, R43, R22, RZ ;  /* 0x000000162b2a7210 */ /* 0x000fe40007f5e0ff */
[-C--:B------:R-:W-:Y:S01]  /*0ef0*/  LEA.HI.X.SX32 R35, R41, R20.reuse, 0x1, P1 ;  /* 0x0000001429237211 */ /* 0x080fe200008f0eff */
[----:B------:R-:W-:Y:S01]  /*0f00*/  IMAD R41, R25, 0x2, R45 ;  /* 0x0000000219297824 */ /* 0x000fe200078e022d */
[----:B------:R-:W-:-:S02]  /*0f10*/  LEA.HI.X.SX32 R43, R43, R20, 0x1, P2 ;  /* 0x000000142b2b7211 */ /* 0x000fc400010f0eff */
[----:B----4-:R-:W-:Y:S01]  /*0f20*/  IADD3 R32, P1, PT, R45, R22, RZ ;  /* 0x000000162d207210 */ /* 0x010fe20007f3e0ff */
[----:B------:R-:W-:Y:S01]  /*0f30*/  IMAD R47, R25, 0x2, R41 ;  /* 0x00000002192f7824 */ /* 0x000fe200078e0229 */
[----:B------:R-:W5:Y:S02]  /*0f40*/  LDG.E.U8 R62, desc[UR30][R34.64] ;  /* 0x0000001e223e7981 */ /* 0x000f64000c1e1100 */
[----:B------:R-:W-:Y:S02]  /*0f50*/  LEA.HI.X.SX32 R33, R45, R20, 0x1, P1 ;  /* 0x000000142d217211 */ /* 0x000fe400008f0eff */
[----:B------:R0:W5:Y:S01]  /*0f60*/  LDG.E.U8 R58, desc[UR30][R42.64] ;  /* 0x0000001e2a3a7981 */ /* 0x000162000c1e1100 */
[-C--:B---3--:R-:W-:Y:S02]  /*0f70*/  IADD3 R36, P1, PT, R47, R22.reuse, RZ ;  /* 0x000000162f247210 */ /* 0x088fe40007f3e0ff */
[----:B------:R-:W-:Y:S01]  /*0f80*/  IADD3 R40, P2, PT, R41, R22, RZ ;  /* 0x0000001629287210 */ /* 0x000fe20007f5e0ff */
[----:B------:R-:W5:Y:S01]  /*0f90*/  LDG.E.U8 R65, desc[UR30][R32.64] ;  /* 0x0000001e20417981 */ /* 0x000f62000c1e1100 */
[-C--:B------:R-:W-:Y:S01]  /*0fa0*/  LEA.HI.X.SX32 R37, R47, R20.reuse, 0x1, P1 ;  /* 0x000000142f257211 */ /* 0x080fe200008f0eff */
[----:B0-----:R-:W-:Y:S01]  /*0fb0*/  IMAD R43, R25, 0x2, R47 ;  /* 0x00000002192b7824 */ /* 0x001fe200078e022f */
[----:B------:R-:W-:-:S03]  /*0fc0*/  LEA.HI.X.SX32 R41, R41, R20, 0x1, P2 ;  /* 0x0000001429297211 */ /* 0x000fc600010f0eff */
[----:B------:R-:W5:Y:S01]  /*0fd0*/  LDG.E.U8 R67, desc[UR30][R36.64] ;  /* 0x0000001e24437981 */ /* 0x000f62000c1e1100 */
[----:B------:R-:W-:Y:S01]  /*0fe0*/  IMAD R45, R25, 0x2, R43 ;  /* 0x00000002192d7824 */ /* 0x000fe200078e022b */
[C---:B------:R-:W-:Y:S02]  /*0ff0*/  IADD3 R38, P1, PT, R43.reuse, R22, RZ ;  /* 0x000000162b267210 */ /* 0x040fe40007f3e0ff */
[----:B------:R0:W5:Y:S02]  /*1000*/  LDG.E.U8 R64, desc[UR30][R40.64] ;  /* 0x0000001e28407981 */ /* 0x000164000c1e1100 */
[----:B------:R-:W-:Y:S01]  /*1010*/  LEA.HI.X.SX32 R39, R43, R20, 0x1, P1 ;  /* 0x000000142b277211 */ /* 0x000fe200008f0eff */
[----:B------:R-:W-:Y:S01]  /*1020*/  IMAD R43, R25, 0x2, R45 ;  /* 0x00000002192b7824 */ /* 0x000fe200078e022d */
[----:B------:R-:W-:-:S03]  /*1030*/  IADD3 R34, P1, PT, R45, R22, RZ ;  /* 0x000000162d227210 */ /* 0x000fc60007f3e0ff */
[----:B------:R-:W-:Y:S01]  /*1040*/  IMAD R47, R25, 0x2, R43 ;  /* 0x00000002192f7824 */ /* 0x000fe200078e022b */
[----:B------:R-:W-:Y:S01]  /*1050*/  LEA.HI.X.SX32 R35, R45, R20, 0x1, P1 ;  /* 0x000000142d237211 */ /* 0x000fe200008f0eff */
[----:B------:R3:W5:Y:S02]  /*1060*/  LDG.E.U8 R66, desc[UR30][R38.64] ;  /* 0x0000001e26427981 */ /* 0x000764000c1e1100 */
[----:B0-----:R-:W-:Y:S01]  /*1070*/  IMAD R41, R25, 0x2, R47 ;  /* 0x0000000219297824 */ /* 0x001fe200078e022f */
[C---:B------:R-:W-:Y:S01]  /*1080*/  IADD3 R32, P1, PT, R47.reuse, R22, RZ ;  /* 0x000000162f207210 */ /* 0x040fe20007f3e0ff */
[----:B------:R0:W5:Y:S03]  /*1090*/  LDG.E.U8 R75, desc[UR30][R34.64] ;  /* 0x0000001e224b7981 */ /* 0x000166000c1e1100 */
[----:B------:R-:W-:Y:S01]  /*10a0*/  LEA.HI.X.SX32 R33, R47, R20, 0x1, P1 ;  /* 0x000000142f217211 */ /* 0x000fe200008f0eff */
[----:B------:R-:W-:Y:S01]  /*10b0*/  IMAD R45, R25, 0x2, R41 ;  /* 0x00000002192d7824 */ /* 0x000fe200078e0229 */
[----:B------:R-:W-:-:S02]  /*10c0*/  IADD3 R36, P1, PT, R41, R22, RZ ;  /* 0x0000001629247210 */ /* 0x000fc40007f3e0ff */
[----:B------:R-:W-:Y:S01]  /*10d0*/  IADD3 R42, P2, PT, R43, R22, RZ ;  /* 0x000000162b2a7210 */ /* 0x000fe20007f5e0ff */
[----:B------:R-:W5:Y:S01]  /*10e0*/  LDG.E.U8 R71, desc[UR30][R32.64] ;  /* 0x0000001e20477981 */ /* 0x000f62000c1e1100 */
[-C--:B------:R-:W-:Y:S01]  /*10f0*/  LEA.HI.X.SX32 R37, R41, R20.reuse, 0x1, P1 ;  /* 0x0000001429257211 */ /* 0x080fe200008f0eff */
[----:B------:R-:W-:Y:S01]  /*1100*/  IMAD R41, R25, 0x2, R45 ;  /* 0x0000000219297824 */ /* 0x000fe200078e022d */
[----:B------:R-:W-:Y:S02]  /*1110*/  LEA.HI.X.SX32 R43, R43, R20, 0x1, P2 ;  /* 0x000000142b2b7211 */ /* 0x000fe400010f0eff */
[----:B---3--:R-:W-:Y:S01]  /*1120*/  IADD3 R38, P1, PT, R45, R22, RZ ;  /* 0x000000162d267210 */ /* 0x008fe20007f3e0ff */
[----:B------:R-:W-:Y:S01]  /*1130*/  IMAD R47, R25, 0x2, R41 ;  /* 0x00000002192f7824 */ /* 0x000fe200078e0229 */
[----:B------:R-:W5:Y:S02]  /*1140*/  LDG.E.U8 R76, desc[UR30][R36.64] ;  /* 0x0000001e244c7981 */ /* 0x000f64000c1e1100 */
[----:B------:R-:W-:-:S02]  /*1150*/  LEA.HI.X.SX32 R39, R45, R20, 0x1, P1 ;  /* 0x000000142d277211 */ /* 0x000fc400008f0eff */
[----:B------:R3:W5:Y:S01]  /*1160*/  LDG.E.U8 R70, desc[UR30][R42.64] ;  /* 0x0000001e2a467981 */ /* 0x000762000c1e1100 */
[-C--:B0-----:R-:W-:Y:S02]  /*1170*/  IADD3 R34, P1, PT, R47, R22.reuse, RZ ;  /* 0x000000162f227210 */ /* 0x081fe40007f3e0ff */
[----:B------:R-:W-:Y:S01]  /*1180*/  IADD3 R40, P2, PT, R41, R22, RZ ;  /* 0x0000001629287210 */ /* 0x000fe20007f5e0ff */
[----:B------:R-:W5:Y:S01]  /*1190*/  LDG.E.U8 R77, desc[UR30][R38.64] ;  /* 0x0000001e264d7981 */ /* 0x000f62000c1e1100 */
[-C--:B------:R-:W-:Y:S01]  /*11a0*/  LEA.HI.X.SX32 R35, R47, R20.reuse, 0x1, P1 ;  /* 0x000000142f237211 */ /* 0x080fe200008f0eff */
[----:B---3--:R-:W-:Y:S01]  /*11b0*/  IMAD R43, R25, 0x2, R47 ;  /* 0x00000002192b7824 */ /* 0x008fe200078e022f */
        /* <DEDUP_REMOVED lines=19> */
[----:B------:R-:W-:Y:S01]  /*12f0*/  LEA.HI.X.SX32 R35, R41, R20, 0x1, P1 ;  /* 0x0000001429237211 */ /* 0x000fe200008f0eff */
[----:B------:R-:W-:Y:S01]  /*1300*/  IMAD R41, R25, 0x2, R45 ;  /* 0x0000000219297824 */ /* 0x000fe200078e022d */
[----:B---3--:R-:W-:-:S03]  /*1310*/  IADD3 R32, P1, PT, R45, R22, RZ ;  /* 0x000000162d207210 */ /* 0x008fc60007f3e0ff */
[----:B------:R-:W-:Y:S01]  /*1320*/  IMAD R47, R25, 0x2, R41 ;  /* 0x00000002192f7824 */ /* 0x000fe200078e0229 */
[-C--:B------:R-:W-:Y:S01]  /*1330*/  LEA.HI.X.SX32 R43, R43, R20.reuse, 0x1, P2 ;  /* 0x000000142b2b7211 */ /* 0x080fe200010f0eff */
[----:B------:R-:W5:Y:S01]  /*1340*/  LDG.E.U8 R84, desc[UR30][R34.64] ;  /* 0x0000001e22547981 */ /* 0x000f62000c1e1100 */
[----:B------:R-:W-:Y:S01]  /*1350*/  LEA.HI.X.SX32 R33, R45, R20, 0x1, P1 ;  /* 0x000000142d217211 */ /* 0x000fe200008f0eff */
[----:B------:R-:W-:Y:S01]  /*1360*/  IMAD R45, R25, 0x2, R47 ;  /* 0x00000002192d7824 */ /* 0x000fe200078e022f */
[-C--:B------:R-:W-:Y:S01]  /*1370*/  IADD3 R40, P2, PT, R41, R22.reuse, RZ ;  /* 0x0000001629287210 */ /* 0x080fe20007f5e0ff */
[----:B------:R3:W5:Y:S01]  /*1380*/  LDG.E.U8 R82, desc[UR30][R42.64] ;  /* 0x0000001e2a527981 */ /* 0x000762000c1e1100 */
[----:B0-----:R-:W-:Y:S02]  /*1390*/  IADD3 R36, P1, PT, R47, R22, RZ ;  /* 0x000000162f247210 */ /* 0x001fe40007f3e0ff */
[-C--:B------:R-:W-:Y:S01]  /*13a0*/  LEA.HI.X.SX32 R41, R41, R20.reuse, 0x1, P2 ;  /* 0x0000001429297211 */ /* 0x080fe200010f0eff */
[----:B------:R-:W5:Y:S01]  /*13b0*/  LDG.E.U8 R33, desc[UR30][R32.64] ;  /* 0x0000001e20217981 */ /* 0x000f62000c1e1100 */
[----:B------:R-:W-:Y:S01]  /*13c0*/  LEA.HI.X.SX32 R37, R47, R20, 0x1, P1 ;  /* 0x000000142f257211 */ /* 0x000fe200008f0eff */
[----:B---3--:R-:W-:Y:S01]  /*13d0*/  IMAD R43, R25, 0x2, R45 ;  /* 0x00000002192b7824 */ /* 0x008fe200078e022d */
[----:B------:R-:W-:Y:S01]  /*13e0*/  IADD3 R38, P1, PT, R45, R22, RZ ;  /* 0x000000162d267210 */ /* 0x000fe20007f3e0ff */
[----:B------:R0:W5:Y:S02]  /*13f0*/  LDG.E.U8 R86, desc[UR30][R40.64] ;  /* 0x0000001e28567981 */ /* 0x000164000c1e1100 */
[----:B------:R-:W-:Y:S01]  /*1400*/  IMAD R25, R25, 0x2, R43 ;  /* 0x0000000219197824 */ /* 0x000fe200078e022b */
[----:B------:R-:W-:Y:S01]  /*1410*/  LEA.HI.X.SX32 R39, R45, R20, 0x1, P1 ;  /* 0x000000142d277211 */ /* 0x000fe200008f0eff */
[----:B------:R3:W5:Y:S01]  /*1420*/  LDG.E.U8 R37, desc[UR30][R36.64] ;  /* 0x0000001e24257981 */ /* 0x000762000c1e1100 */
[----:B------:R-:W-:-:S02]  /*1430*/  IADD3 R42, P2, PT, R43, R22, RZ ;  /* 0x000000162b2a7210 */ /* 0x000fc40007f5e0ff */
[----:B------:R-:W-:Y:S01]  /*1440*/  IADD3 R34, P1, PT, R25, R22, RZ ;  /* 0x0000001619227210 */ /* 0x000fe20007f3e0ff */
[----:B-1----:R-:W-:Y:S01]  /*1450*/  IMAD R22, R68, R143, RZ ;  /* 0x0000008f44167224 */ /* 0x002fe200078e02ff */
[----:B------:R1:W5:Y:S01]  /*1460*/  LDG.E.U8 R88, desc[UR30][R38.64] ;  /* 0x0000001e26587981 */ /* 0x000362000c1e1100 */
[----:B0-----:R-:W0:Y:S02]  /*1470*/  LDC.64 R40, c[0x0][0x388] ;  /* 0x0000e200ff287b82 */ /* 0x001e240000000a00 */
[----:B------:R-:W-:Y:S01]  /*1480*/  IMAD R30, R143, 0x2, R22 ;  /* 0x000000028f1e7824 */ /* 0x000fe200078e0216 */
[----:B------:R-:W-:-:S03]  /*1490*/  LEA.HI.X.SX32 R35, R25, R20, 0x1, P1 ;  /* 0x0000001419237211 */ /* 0x000fc600008f0eff */
[----:B------:R-:W-:Y:S01]  /*14a0*/  IMAD R32, R143, 0x2, R30 ;  /* 0x000000028f207824 */ /* 0x000fe200078e021e */
[----:B------:R-:W-:Y:S01]  /*14b0*/  LEA.HI.X.SX32 R43, R43, R20, 0x1, P2 ;  /* 0x000000142b2b7211 */ /* 0x000fe200010f0eff */
[----:B------:R4:W5:Y:S02]  /*14c0*/  LDG.E.U8 R90, desc[UR30][R34.64] ;  /* 0x0000001e225a7981 */ /* 0x000964000c1e1100 */
[----:B---3--:R-:W-:Y:S02]  /*14d0*/  IMAD R36, R143, 0x2, R32 ;  /* 0x000000028f247824 */ /* 0x008fe400078e0220 */
[----:B------:R-:W-:Y:S01]  /*14e0*/  IMAD R20, R69, UR4, RZ ;  /* 0x0000000445147c24 */ /* 0x000fe2000f8e02ff */
[----:B-1----:R-:W-:Y:S01]  /*14f0*/  SHF.R.S32.HI R39, RZ, 0x7, R0 ;  /* 0x00000007ff277819 */ /* 0x002fe20000011400 */
[----:B------:R-:W-:Y:S01]  /*1500*/  IMAD R25, R142, UR7, RZ ;  /* 0x000000078e197c24 */ /* 0x000fe2000f8e02ff */
[----:B------:R1:W5:Y:S01]  /*1510*/  LDG.E.U8 R43, desc[UR30][R42.64] ;  /* 0x0000001e2a2b7981 */ /* 0x000362000c1e1100 */
[----:B----4-:R-:W-:Y:S01]  /*1520*/  IMAD R34, R143, 0x2, R36 ;  /* 0x000000028f227824 */ /* 0x010fe200078e0224 */
[----:B------:R-:W-:-:S03]  /*1530*/  SHF.R.S32.HI R35, RZ, 0x1f, R20 ;  /* 0x0000001fff237819 */ /* 0x000fc60000011414 */
[----:B------:R-:W-:Y:S01]  /*1540*/  IMAD R38, R143, 0x2, R34 ;  /* 0x000000028f267824 */ /* 0x000fe200078e0222 */
[--C-:B0-----:R-:W-:Y:S02]  /*1550*/  IADD3 R111, P1, P2, R20, R40, R25.reuse ;  /* 0x00000028146f7210 */ /* 0x101fe40007a3e019 */
[----:B------:R-:W-:Y:S01]  /*1560*/  SGXT R20, R39, 0x1 ;  /* 0x000000012714781a */ /* 0x000fe20000000200 */
[C---:B------:R-:W-:Y:S01]  /*1570*/  IMAD R40, R143.reuse, 0x2, R38 ;  /* 0x000000028f287824 */ /* 0x040fe200078e0226 */
[----:B-1----:R-:W-:Y:S02]  /*1580*/  SHF.R.S32.HI R42, RZ, 0x1f, R25 ;  /* 0x0000001fff2a7819 */ /* 0x002fe40000011419 */
[----:B------:R-:W-:Y:S01]  /*1590*/  LOP3.LUT R25, R20, 0x90, RZ, 0xc0, !PT ;  /* 0x0000009014197812 */ /* 0x000fe200078ec0ff */
[----:B------:R-:W-:Y:S01]  /*15a0*/  IMAD R20, R143, 0x2, R40 ;  /* 0x000000028f147824 */ /* 0x000fe200078e0228 */
[----:B------:R-:W-:Y:S02]  /*15b0*/  IADD3.X R35, PT, PT, R35, R41, R42, P1, P2 ;  /* 0x0000002923237210 */ /* 0x000fe40000fe442a */
[-C--:B------:R-:W-:Y:S01]  /*15c0*/  IADD3 R140, P1, PT, R22, R111.reuse, RZ ;  /* 0x0000006f168c7210 */ /* 0x080fe20007f3e0ff */
[----:B------:R-:W-:Y:S01]  /*15d0*/  IMAD R42, R143, 0x2, R20 ;  /* 0x000000028f2a7824 */ /* 0x000fe200078e0214 */
[----:B------:R-:W-:-:S02]  /*15e0*/  IADD3 R138, P2, PT, R30, R111, RZ ;  /* 0x0000006f1e8a7210 */ /* 0x000fc40007f5e0ff */
[----:B------:R-:W-:Y:S01]  /*15f0*/  LEA.HI.X.SX32 R141, R22, R35, 0x1, P1 ;  /* 0x00000023168d7211 */ /* 0x000fe200008f0eff */
[C---:B------:R-:W-:Y:S01]  /*1600*/  IMAD R22, R143.reuse, 0x2, R42 ;  /* 0x000000028f167824 */ /* 0x040fe200078e022a */
[----:B------:R-:W-:Y:S02]  /*1610*/  IADD3 R136, P3, PT, R32, R111, RZ ;  /* 0x0000006f20887210 */ /* 0x000fe40007f7e0ff */
[----:B------:R-:W-:Y:S01]  /*1620*/  LEA.HI.X.SX32 R139, R30, R35, 0x1, P2 ;  /* 0x000000231e8b7211 */ /* 0x000fe200010f0eff */
[C---:B------:R-:W-:Y:S01]  /*1630*/  IMAD R30, R143.reuse, 0x2, R22 ;  /* 0x000000028f1e7824 */ /* 0x040fe200078e0216 */
[----:B------:R-:W-:Y:S02]  /*1640*/  IADD3 R132, P2, PT, R34, R111, RZ ;  /* 0x0000006f22847210 */ /* 0x000fe40007f5e0ff */
[----:B------:R-:W-:Y:S01]  /*1650*/  LEA.HI.X.SX32 R137, R32, R35, 0x1, P3 ;  /* 0x0000002320897211 */ /* 0x000fe200018f0eff */
[----:B------:R-:W-:Y:S01]  /*1660*/  IMAD R32, R143, 0x2, R30 ;  /* 0x000000028f207824 */ /* 0x000fe200078e021e */
[----:B------:R-:W-:-:S02]  /*1670*/  IADD3 R134, P1, PT, R36, R111, RZ ;  /* 0x0000006f24867210 */ /* 0x000fc40007f3e0ff */
[----:B------:R-:W-:Y:S01]  /*1680*/  LEA.HI.X.SX32 R133, R34, R35, 0x1, P2 ;  /* 0x0000002322857211 */ /* 0x000fe200010f0eff */
[C---:B------:R-:W-:Y:S01]  /*1690*/  IMAD R34, R143.reuse, 0x2, R32 ;  /* 0x000000028f227824 */ /* 0x040fe200078e0220 */
[----:B------:R-:W-:Y:S02]  /*16a0*/  IADD3 R126, P2, PT, R20, R111, RZ ;  /* 0x0000006f147e7210 */ /* 0x000fe40007f5e0ff */
[----:B------:R-:W-:Y:S02]  /*16b0*/  LEA.HI.X.SX32 R135, R36, R35, 0x1, P1 ;  /* 0x0000002324877211 */ /* 0x000fe400008f0eff */
[-C--:B------:R-:W-:Y:S02]  /*16c0*/  IADD3 R130, P3, PT, R38, R111.reuse, RZ ;  /* 0x0000006f26827210 */ /* 0x080fe40007f7e0ff */
[----:B------:R-:W-:Y:S02]  /*16d0*/  IADD3 R128, P1, PT, R40, R111, RZ ;  /* 0x0000006f28807210 */ /* 0x000fe40007f3e0ff */
[-C--:B------:R-:W-:Y:S01]  /*16e0*/  LEA.HI.X.SX32 R127, R20, R35.reuse, 0x1, P2 ;  /* 0x00000023147f7211 */ /* 0x080fe200010f0eff */
[----:B------:R-:W-:Y:S01]  /*16f0*/  IMAD R20, R143, 0x2, R34 ;  /* 0x000000028f147824 */ /* 0x000fe200078e0222 */
[----:B------:R-:W-:-:S02]  /*1700*/  LEA.HI.X.SX32 R131, R38, R35, 0x1, P3 ;  /* 0x0000002326837211 */ /* 0x000fc400018f0eff */
[----:B------:R-:W-:Y:S01]  /*1710*/  LEA.HI.X.SX32 R129, R40, R35, 0x1, P1 ;  /* 0x0000002328817211 */ /* 0x000fe200008f0eff */
[C---:B------:R-:W-:Y:S01]  /*1720*/  IMAD R36, R143.reuse, 0x2, R20 ;  /* 0x000000028f247824 */ /* 0x040fe200078e0214 */
[-C--:B------:R-:W-:Y:S02]  /*1730*/  IADD3 R124, P3, PT, R42, R111.reuse, RZ ;  /* 0x0000006f2a7c7210 */ /* 0x080fe40007f7e0ff */
[----:B------:R-:W-:Y:S02]  /*1740*/  IADD3 R122, P1, PT, R22, R111, RZ ;  /* 0x0000006f167a7210 */ /* 0x000fe40007f3e0ff */
[-C--:B------:R-:W-:Y:S02]  /*1750*/  LEA.HI.X.SX32 R125, R42, R35.reuse, 0x1, P3 ;  /* 0x000000232a7d7211 */ /* 0x080fe400018f0eff */
[----:B------:R-:W-:Y:S01]  /*1760*/  LEA.HI.X.SX32 R123, R22, R35, 0x1, P1 ;  /* 0x00000023167b7211 */ /* 0x000fe200008f0eff */
[----:B------:R-:W-:Y:S01]  /*1770*/  IMAD R22, R143, 0x2, R36 ;  /* 0x000000028f167824 */ /* 0x000fe200078e0224 */
[----:B------:R-:W-:-:S02]  /*1780*/  IADD3 R120, P2, PT, R30, R111, RZ ;  /* 0x0000006f1e787210 */ /* 0x000fc40007f5e0ff */
[----:B------:R-:W-:Y:S02]  /*1790*/  IADD3 R118, P3, PT, R32, R111, RZ ;  /* 0x0000006f20767210 */ /* 0x000fe40007f7e0ff */
[----:B------:R-:W-:Y:S02]  /*17a0*/  SHF.R.U32.HI R45, RZ, 0x5, R0 ;  /* 0x00000005ff2d7819 */ /* 0x000fe40000011600 */
[-C--:B------:R-:W-:Y:S02]  /*17b0*/  LEA.HI.X.SX32 R121, R30, R35.reuse, 0x1, P2 ;  /* 0x000000231e797211 */ /* 0x080fe400010f0eff */
[----:B------:R-:W-:Y:S02]  /*17c0*/  LEA.HI.X.SX32 R119, R32, R35, 0x1, P3 ;  /* 0x0000002320777211 */ /* 0x000fe400018f0eff */
[-C--:B------:R-:W-:Y:S02]  /*17d0*/  IADD3 R116, P1, PT, R34, R111.reuse, RZ ;  /* 0x0000006f22747210 */ /* 0x080fe40007f3e0ff */
[----:B------:R-:W-:-:S02]  /*17e0*/  IADD3 R114, P2, PT, R20, R111, RZ ;  /* 0x0000006f14727210 */ /* 0x000fc40007f5e0ff */
[-C--:B------:R-:W-:Y:S02]  /*17f0*/  IADD3 R112, P3, PT, R36, R111.reuse, RZ ;  /* 0x0000006f24707210 */ /* 0x080fe40007f7e0ff */
[----:B------:R-:W-:Y:S02]  /*1800*/  IADD3 R110, P4, PT, R22, R111, RZ ;  /* 0x0000006f166e7210 */ /* 0x000fe40007f9e0ff */
[----:B------:R-:W-:Y:S02]  /*1810*/  R2UR UR22, R45 ;  /* 0x000000002d1672ca */ /* 0x000fe400000e0000 */
[----:B--2---:R-:W-:Y:S02]  /*1820*/  R2UR UR35, R60 ;  /* 0x000000003c2372ca */ /* 0x004fe400000e0000 */
[-C--:B------:R-:W-:Y:S02]  /*1830*/  LEA.HI.X.SX32 R117, R34, R35.reuse, 0x1, P1 ;  /* 0x0000002322757211 */ /* 0x080fe400008f0eff */
[----:B------:R-:W-:-:S02]  /*1840*/  LEA.HI.X.SX32 R115, R20, R35, 0x1, P2 ;  /* 0x0000002314737211 */ /* 0x000fc400010f0eff */
[-C--:B------:R-:W-:Y:S02]  /*1850*/  LEA.HI.X.SX32 R113, R36, R35.reuse, 0x1, P3 ;  /* 0x0000002324717211 */ /* 0x080fe400018f0eff */
[----:B------:R-:W-:Y:S02]  /*1860*/  LEA.HI.X.SX32 R111, R22, R35, 0x1, P4 ;  /* 0x00000023166f7211 */ /* 0x000fe400020f0eff */
[----:B------:R-:W-:Y:S01]  /*1870*/  LOP3.LUT R74, R25, 0x7f, R0, 0x78, !PT ;  /* 0x0000007f194a7812 */ /* 0x000fe200078e7800 */
[----:B------:R-:W-:Y:S06]  /*1880*/  @P0 BRA `(.L_x_5) ;  /* 0x0000000000180947 */ /* 0x000fec0003800000 */
[----:B------:R-:W-:Y:S01]  /*1890*/  ELECT P1, URZ, PT ;  /* 0x0000000000ff782f */ /* 0x000fe20003820000 */
[----:B------:R-:W-:Y:S01]  /*18a0*/  IMAD.MOV.U32 R20, RZ, RZ, 0x1 ;  /* 0x00000001ff147424 */ /* 0x000fe200078e00ff */
[----:B------:R-:W-:Y:S01]  /*18b0*/  UMOV UR4, 0x40 ;  /* 0x0000004000047882 */ /* 0x000fe20000000000 */
[----:B------:R-:W-:Y:S01]  /*18c0*/  UVIRTCOUNT.DEALLOC.SMPOOL 0x80 ;  /* 0x000000800000784c */ /* 0x000fe20000000000 */
[----:B------:R-:W-:-:S09]  /*18d0*/  ULEA UR4, UR6, UR4, 0x18 ;  /* 0x0000000406047291 */ /* 0x000fd2000f8ec0ff */
[----:B------:R0:W-:Y:S03]  /*18e0*/  @P1 STS.U8 [UR4], R20 ;  /* 0x00000014ff001988 */ /* 0x0001e60008000004 */
.L_x_5:
[----:B------:R-:W-:Y:S01]  /*18f0*/  USHF.L.U32 UR4, UR22, 0x15, URZ ;  /* 0x0000001516047899 */ /* 0x000fe200080006ff */
[C---:B------:R-:W-:Y:S01]  /*1900*/  LOP3.LUT R73, R74.reuse, 0x20, RZ, 0x3c, !PT ;  /* 0x000000204a497812 */ /* 0x040fe200078e3cff */
[----:B------:R-:W-:Y:S01]  /*1910*/  ULOP3.LUT UR14, UR22, 0x4, URZ, 0xc0, !UPT ;  /* 0x00000004160e7892 */ /* 0x000fe2000f8ec0ff */
[----:B-----5:R1:W-:Y:S01]  /*1920*/  STS.U8 [R74+UR10+0x3000], R71 ;  /* 0x003000474a007988 */ /* 0x0203e2000800000a */
[----:B------:R-:W-:Y:S01]  /*1930*/  ULOP3.LUT UR6, UR4, 0x600000, URZ, 0xc0, !UPT ;  /* 0x0060000004067892 */ /* 0x000fe2000f8ec0ff */
[----:B------:R-:W-:Y:S01]  /*1940*/  LOP3.LUT R72, R74, 0x40, RZ, 0x3c, !PT ;  /* 0x000000404a487812 */ /* 0x000fe200078e3cff */
[----:B------:R-:W-:Y:S01]  /*1950*/  UMOV UR5, 0x1 ;  /* 0x0000000100057882 */ /* 0x000fe20000000000 */
[----:B------:R-:W-:Y:S01]  /*1960*/  LOP3.LUT P1, RZ, R0, 0xff, RZ, 0xc0, !PT ;  /* 0x000000ff00ff7812 */ /* 0x000fe2000782c0ff */
[----:B------:R-:W-:Y:S01]  /*1970*/  UIADD3 UR11, UPT, UPT, UR35, UR6, URZ ;  /* 0x00000006230b7290 */ /* 0x000fe2000fffe0ff */
[----:B------:R2:W-:Y:S01]  /*1980*/  STS.U8 [R74+UR10], R5 ;  /* 0x000000054a007988 */ /* 0x0005e2000800000a */
[----:B------:R-:W-:-:S02]  /*1990*/  UIADD3 UR13, UPT, UPT, UR10, 0x8000, URZ ;  /* 0x000080000a0d7890 */ /* 0x000fc4000fffe0ff */
[----:B------:R-:W-:Y:S01]  /*19a0*/  ULEA UR11, UR14, UR11, 0x4 ;  /* 0x0000000b0e0b7291 */ /* 0x000fe2000f8e20ff */
[----:B-1----:R-:W-:Y:S01]  /*19b0*/  LOP3.LUT R71, R74, 0x60, RZ, 0x3c, !PT ;  /* 0x000000604a477812 */ /* 0x002fe200078e3cff */
[----:B------:R1:W-:Y:S01]  /*19c0*/  STS.U8 [R74+UR10+0x400], R9 ;  /* 0x000400094a007988 */ /* 0x0003e2000800000a */
[----:B------:R-:W3:Y:S03]  /*19d0*/  LDCU UR15, c[0x0][0x3f0] ;  /* 0x00007e00ff0f77ac */ /* 0x000ee60008000800 */
[----:B------:R4:W-:Y:S01]  /*19e0*/  STS.U8 [R74+UR10+0x800], R13 ;  /* 0x0008000d4a007988 */ /* 0x0009e2000800000a */
[----:B--2---:R-:W-:Y:S01]  /*19f0*/  PRMT R5, RZ, 0x7610, R5 ;  /* 0x00007610ff057816 */ /* 0x004fe20000000005 */
[----:B------:R-:W-:Y:S01]  /*1a00*/  VOTEU.ALL UP0, P1 ;  /* 0x0000000000ff7886 */ /* 0x000fe20000800000 */
[----:B------:R-:W-:Y:S01]  /*1a10*/  VOTEU.ALL UP1, P1 ;  /* 0x0000000000ff7886 */ /* 0x000fe20000820000 */
[----:B------:R2:W-:Y:S01]  /*1a20*/  STS.U8 [R74+UR10+0xc00], R17 ;  /* 0x000c00114a007988 */ /* 0x0005e2000800000a */
[----:B-1----:R-:W-:-:S03]  /*1a30*/  PRMT R9, RZ, 0x7610, R9 ;  /* 0x00007610ff097816 */ /* 0x002fc60000000009 */
[----:B------:R-:W-:Y:S01]  /*1a40*/  STS.U8 [R74+UR10+0x1000], R21 ;  /* 0x001000154a007988 */ /* 0x000fe2000800000a */
[----:B------:R-:W-:-:S04]  /*1a50*/  @!UP0 UIADD3 UR8, UPT, UPT, -UR5, 0x100000, URZ ;  /* 0x0010000005088890 */ /* 0x000fc8000fffe1ff */
[----:B------:R-:W-:Y:S02]  /*1a60*/  @!UP0 USHF.L.U32 UR9, UR8, 0xb, URZ ;  /* 0x0000000b08098899 */ /* 0x000fe400080006ff */
[----:B------:R-:W-:Y:S01]  /*1a70*/  @!UP0 USHF.L.U32 UR8, UR8, 0x1, URZ ;  /* 0x0000000108088899 */ /* 0x000fe200080006ff */
[----:B------:R-:W-:Y:S01]  /*1a80*/  STS.U8 [R74+UR10+0x1400], R27 ;  /* 0x0014001b4a007988 */ /* 0x000fe2000800000a */
[----:B---3--:R-:W-:-:S03]  /*1a90*/  ISETP.LT.AND P2, PT, RZ, UR15, PT ;  /* 0x0000000fff007c0c */ /* 0x008fc6000bf41270 */
[----:B------:R-:W-:Y:S04]  /*1aa0*/  STS.U8 [R74+UR10+0x1800], R31 ;  /* 0x0018001f4a007988 */ /* 0x000fe8000800000a */
        /* <DEDUP_REMOVED lines=8> */
[----:B------:R1:W-:Y:S04]  /*1b30*/  STS.U8 [R73+UR10+0x100], R2 ;  /* 0x0001000249007988 */ /* 0x0003e8000800000a */
[----:B------:R3:W-:Y:S04]  /*1b40*/  STS.U8 [R73+UR10+0x500], R6 ;  /* 0x0005000649007988 */ /* 0x0007e8000800000a */
[----:B------:R0:W-:Y:S04]  /*1b50*/  STS.U8 [R73+UR10+0x900], R10 ;  /* 0x0009000a49007988 */ /* 0x0001e8000800000a */
[----:B------:R0:W-:Y:S04]  /*1b60*/  STS.U8 [R73+UR10+0xd00], R14 ;  /* 0x000d000e49007988 */ /* 0x0001e8000800000a */
        /* <DEDUP_REMOVED lines=43> */
[----:B------:R0:W-:Y:S01]  /*1e20*/  STS.U8 [R71+UR10+0x3f00], R90 ;  /* 0x003f005a47007988 */ /* 0x0001e2000800000a */
[----:B------:R-:W-:Y:S01]  /*1e30*/  STTM.x64 tmem[UR11], RZ ;  /* 0x000000ff000079ed */ /* 0x000fe2000834000b */
[----:B------:R-:W0:Y:S02]  /*1e40*/  FENCE.VIEW.ASYNC.T ;  /* 0x00000000000073c6 */ /* 0x000e240000000200 */
[----:B0-----:R-:W-:Y:S01]  /*1e50*/  BAR.SYNC.DEFER_BLOCKING 0x0 ;  /* 0x0000000000007b1d */ /* 0x001fe20000010000 */
[----:B----4-:R-:W-:-:S02]  /*1e60*/  PRMT R13, RZ, 0x7610, R13 ;  /* 0x00007610ff0d7816 */ /* 0x010fc4000000000d */
[----:B--2---:R-:W-:-:S03]  /*1e70*/  PRMT R17, RZ, 0x7610, R17 ;  /* 0x00007610ff117816 */ /* 0x004fc60000000011 */
[----:B------:R-:W0:Y:S02]  /*1e80*/  FENCE.VIEW.ASYNC.S ;  /* 0x00000000000073c6 */ /* 0x000e240000000000 */
[----:B0-----:R0:W2:Y:S02]  /*1e90*/  @!UP1 SYNCS.EXCH.64 URZ, [UR13], UR8 ;  /* 0x000000080dff95b2 */ /* 0x0010a40008000100 */
[----:B--2---:R-:W-:Y:S01]  /*1ea0*/  BAR.SYNC.DEFER_BLOCKING 0x0 ;  /* 0x0000000000007b1d */ /* 0x004fe20000010000 */
[----:B-1----:R-:W-:Y:S02]  /*1eb0*/  PRMT R2, RZ, 0x7610, R2 ;  /* 0x00007610ff027816 */ /* 0x002fe40000000002 */
[----:B---3--:R-:W-:Y:S02]  /*1ec0*/  PRMT R6, RZ, 0x7610, R6 ;  /* 0x00007610ff067816 */ /* 0x008fe40000000006 */
[----:B------:R-:W-:Y:S02]  /*1ed0*/  PRMT R10, RZ, 0x7610, R10 ;  /* 0x00007610ff0a7816 */ /* 0x000fe4000000000a */
[----:B------:R-:W-:-:S02]  /*1ee0*/  PRMT R14, RZ, 0x7610, R14 ;  /* 0x00007610ff0e7816 */ /* 0x000fc4000000000e */
[----:B------:R-:W-:Y:S02]  /*1ef0*/  PRMT R7, RZ, 0x7610, R7 ;  /* 0x00007610ff077816 */ /* 0x000fe40000000007 */
[----:B------:R-:W-:Y:S02]  /*1f00*/  PRMT R11, RZ, 0x7610, R11 ;  /* 0x00007610ff0b7816 */ /* 0x000fe4000000000b */
[----:B------:R-:W-:Y:S02]  /*1f10*/  PRMT R15, RZ, 0x7610, R15 ;  /* 0x00007610ff0f7816 */ /* 0x000fe4000000000f */
[----:B------:R-:W-:Y:S02]  /*1f20*/  PRMT R19, RZ, 0x7610, R19 ;  /* 0x00007610ff137816 */ /* 0x000fe40000000013 */
[----:B------:R-:W-:Y:S02]  /*1f30*/  PRMT R4, RZ, 0x7610, R4 ;  /* 0x00007610ff047816 */ /* 0x000fe40000000004 */
[----:B------:R-:W-:-:S02]  /*1f40*/  PRMT R8, RZ, 0x7610, R8 ;  /* 0x00007610ff087816 */ /* 0x000fc40000000008 */
[----:B------:R-:W-:Y:S02]  /*1f50*/  PRMT R12, RZ, 0x7610, R12 ;  /* 0x00007610ff0c7816 */ /* 0x000fe4000000000c */
[----:B------:R-:W-:Y:S01]  /*1f60*/  PRMT R16, RZ, 0x7610, R16 ;  /* 0x00007610ff107816 */ /* 0x000fe20000000010 */
[----:B------:R-:W2:Y:S04]  /*1f70*/  @P2 LDG.E.U8 R5, desc[UR30][R140.64] ;  /* 0x0000001e8c052981 */ /* 0x000ea8000c1e1100 */
[----:B------:R-:W3:Y:S04]  /*1f80*/  @P2 LDG.E.U8 R9, desc[UR30][R132.64] ;  /* 0x0000001e84092981 */ /* 0x000ee8000c1e1100 */
[----:B------:R-:W4:Y:S04]  /*1f90*/  @P2 LDG.E.U8 R13, desc[UR30][R124.64] ;  /* 0x0000001e7c0d2981 */ /* 0x000f28000c1e1100 */
        /* <DEDUP_REMOVED lines=12> */
[----:B------:R-:W4:Y:S01]  /*2060*/  @P2 LDG.E.U8 R16, desc[UR30][R110.64] ;  /* 0x0000001e6e102981 */ /* 0x000f22000c1e1100 */
[----:B0-----:R-:W-:-:S04]  /*2070*/  @!UP0 UIADD3 UR8, UPT, UPT, -UR5, 0x100000, URZ ;  /* 0x0010000005088890 */ /* 0x001fc8000fffe1ff */
[----:B------:R-:W-:Y:S02]  /*2080*/  @!UP0 USHF.L.U32 UR9, UR8, 0xb, URZ ;  /* 0x0000000b08098899 */ /* 0x000fe400080006ff */
[----:B------:R-:W-:Y:S01]  /*2090*/  @!UP0 USHF.L.U32 UR8, UR8, 0x1, URZ ;  /* 0x0000000108088899 */ /* 0x000fe200080006ff */
[----:B------:R-:W-:Y:S01]  /*20a0*/  VOTEU.ALL UP1, P1 ;  /* 0x0000000000ff7886 */ /* 0x000fe20000820000 */
[----:B------:R-:W-:-:S04]  /*20b0*/  @!UP0 UIADD3 UR4, UPT, UPT, -UR5, 0x100000, URZ ;  /* 0x0010000005048890 */ /* 0x000fc8000fffe1ff */
[----:B------:R-:W-:Y:S02]  /*20c0*/  @!UP0 USHF.L.U32 UR5, UR4, 0xb, URZ ;  /* 0x0000000b04058899 */ /* 0x000fe400080006ff */
[----:B------:R-:W-:Y:S02]  /*20d0*/  @!UP0 USHF.L.U32 UR4, UR4, 0x1, URZ ;  /* 0x0000000104048899 */ /* 0x000fe400080006ff */
[----:B------:R-:W-:Y:S01]  /*20e0*/  UIADD3 UR12, UPT, UPT, UR35, 0x80, URZ ;  /* 0x00000080230c7890 */ /* 0x000fe2000fffe0ff */
[----:B------:R-:W-:-:S03]  /*20f0*/  ISETP.EQ.U32.AND P3, PT, RZ, UR22, P2 ;  /* 0x00000016ff007c0c */ /* 0x000fc60009762070 */
[----:B------:R-:W-:-:S04]  /*2100*/  UIADD3 UR6, UPT, UPT, UR6, UR12, URZ ;  /* 0x0000000c06067290 */ /* 0x000fc8000fffe0ff */
[----:B------:R-:W-:Y:S01]  /*2110*/  ULEA UR14, UR14, UR6, 0x12 ;  /* 0x000000060e0e7291 */ /* 0x000fe2000f8e90ff */
[----:B------:R0:W1:Y:S01]  /*2120*/  @!UP1 SYNCS.EXCH.64 URZ, [UR10+0x8008], UR8 ;  /* 0x008008080aff95b2 */ /* 0x0000620008000100 */
[----:B------:R-:W-:Y:S01]  /*2130*/  VOTEU.ALL UP1, P1 ;  /* 0x0000000000ff7886 */ /* 0x000fe20000820000 */
[----:B------:R-:W-:Y:S02]  /*2140*/  UIADD3 UR6, UPT, UPT, UR10, 0x6000, URZ ;  /* 0x000060000a067890 */ /* 0x000fe4000fffe0ff */
[----:B--2---:R0:W-:Y:S04]  /*2150*/  STS.U8 [R74+UR10+0x5000], R5 ;  /* 0x005000054a007988 */ /* 0x0041e8000800000a */
[----:B---3--:R0:W-:Y:S04]  /*2160*/  STS.U8 [R74+UR10+0x5400], R9 ;  /* 0x005400094a007988 */ /* 0x0081e8000800000a */
[----:B----4-:R0:W-:Y:S04]  /*2170*/  STS.U8 [R74+UR10+0x5800], R13 ;  /* 0x0058000d4a007988 */ /* 0x0101e8000800000a */
        /* <DEDUP_REMOVED lines=13> */
[----:B-1----:R1:W-:Y:S06]  /*2250*/  MEMBAR.ALL.CTA ;  /* 0x0000000000007992 */ /* 0x0023ec0000008000 */
[----:B-1----:R-:W-:Y:S04]  /*2260*/  FENCE.VIEW.ASYNC.S ;  /* 0x00000000000073c6 */ /* 0x002fe80000000000 */
[----:B------:R-:W1:Y:S02]  /*2270*/  FENCE.VIEW.ASYNC.S ;  /* 0x00000000000073c6 */ /* 0x000e640000000000 */
[----:B-1----:R0:W1:Y:S02]  /*2280*/  @!UP1 SYNCS.EXCH.64 URZ, [UR10+0x6000], UR4 ;  /* 0x006000040aff95b2 */ /* 0x0020640008000100 */
[----:B-1----:R-:W-:Y:S06]  /*2290*/  BAR.SYNC.DEFER_BLOCKING 0x0 ;  /* 0x0000000000007b1d */ /* 0x002fec0000010000 */
[----:B0-----:R-:W-:Y:S05]  /*22a0*/  @!P3 BRA `(.L_x_6) ;  /* 0x000000000084b947 */ /* 0x001fea0003800000 */
[----:B------:R-:W-:Y:S02]  /*22b0*/  UIADD3 UR4, UPT, UPT, UR10, 0x5000, URZ ;  /* 0x000050000a047890 */ /* 0x000fe4000fffe0ff */
[----:B------:R-:W-:Y:S02]  /*22c0*/  USHF.R.U32.HI UR8, URZ, 0x4, UR10 ;  /* 0x00000004ff087899 */ /* 0x000fe4000801160a */
[----:B------:R-:W-:Y:S02]  /*22d0*/  USHF.R.U32.HI UR4, URZ, 0x4, UR4 ;  /* 0x00000004ff047899 */ /* 0x000fe40008011604 */
[----:B------:R-:W-:Y:S02]  /*22e0*/  USGXT.U32 UR8, UR8, 0xe ;  /* 0x0000000e0808789a */ /* 0x000fe40008000000 */
[----:B------:R-:W-:Y:S02]  /*22f0*/  USGXT.U32 UR16, UR4, 0xe ;  /* 0x0000000e0410789a */ /* 0x000fe40008000000 */
[----:B------:R-:W-:-:S02]  /*2300*/  UIADD3 UR28, UP1, UPT, UR8, 0x100, URZ ;  /* 0x00000100081c7890 */ /* 0x000fc4000ff3e0ff */
[----:B------:R-:W-:Y:S01]  /*2310*/  UIADD3 UR32, UP2, UPT, UR16, 0x2, URZ ;  /* 0x0000000210207890 */ /* 0x000fe2000ff5e0ff */
[----:B------:R-:W-:Y:S01]  /*2320*/  UMOV UR4, URZ ;  /* 0x000000ff00047c82 */ /* 0x000fe20008000000 */
[----:B------:R-:W-:Y:S01]  /*2330*/  UMOV UR36, 0x0 ;  /* 0x0000000000247882 */ /* 0x000fe20000000000 */
[----:B------:R-:W-:Y:S02]  /*2340*/  UIADD3.X UR29, UPT, UPT, UR4, 0x40004040, URZ, UP1, !UPT ;  /* 0x40004040041d7890 */ /* 0x000fe40008ffe4ff */
[----:B------:R-:W-:Y:S02]  /*2350*/  UIADD3.X UR33, UPT, UPT, UR4, 0x40004040, URZ, UP2, !UPT ;  /* 0x4000404004217890 */ /* 0x000fe400097fe4ff */
[----:B------:R-:W-:Y:S02]  /*2360*/  UIADD3.64 UR18, UPT, UPT, UR28, 0x100, URZ ;  /* 0x000001001c127897 */ /* 0x000fe4000fffe0ff */
[----:B------:R-:W-:Y:S02]  /*2370*/  UIADD3.64 UR20, UPT, UPT, UR32, 0x2, URZ ;  /* 0x0000000220147897 */ /* 0x000fe4000fffe0ff */
[----:B------:R-:W-:-:S02]  /*2380*/  UIADD3.64 UR24, UPT, UPT, UR28, 0x200, URZ ;  /* 0x000002001c187897 */ /* 0x000fc4000fffe0ff */
[----:B------:R-:W-:Y:S01]  /*2390*/  UIADD3.64 UR26, UPT, UPT, UR32, 0x4, URZ ;  /* 0x00000004201a7897 */ /* 0x000fe2000fffe0ff */
[----:B------:R-:W-:Y:S01]  /*23a0*/  UMOV UR37, 0x8088010 ;  /* 0x0808801000257882 */ /* 0x000fe20000000000 */
[----:B------:R-:W-:Y:S01]  /*23b0*/  UMOV UR9, 0x40004040 ;  /* 0x4000404000097882 */ /* 0x000fe20000000000 */
[----:B------:R-:W-:Y:S01]  /*23c0*/  UMOV UR17, 0x40004040 ;  /* 0x4000404000117882 */ /* 0x000fe20000000000 */
[----:B------:R-:W-:Y:S01]  /*23d0*/  UMOV UR38, 0x0 ;  /* 0x0000000000267882 */ /* 0x000fe20000000000 */
[----:B------:R-:W-:Y:S01]  /*23e0*/  UMOV UR39, 0x8088010 ;  /* 0x0808801000277882 */ /* 0x000fe20000000000 */
[----:B------:R-:W-:Y:S01]  /*23f0*/  UMOV UR40, 0x0 ;  /* 0x0000000000287882 */ /* 0x000fe20000000000 */
[----:B------:R-:W-:Y:S01]  /*2400*/  UMOV UR41, 0x8088010 ;  /* 0x0808801000297882 */ /* 0x000fe20000000000 */
[----:B------:R-:W-:Y:S01]  /*2410*/  UMOV UR4, UR6 ;  /* 0x0000000600047c82 */ /* 0x000fe20008000000 */
[----:B------:R-:W-:Y:S01]  /*2420*/  UMOV UR5, URZ ;  /* 0x000000ff00057c82 */ /* 0x000fe20008000000 */
[----:B------:R0:W-:Y:S01]  /*2430*/  UTCQMMA gdesc[UR8], gdesc[UR16], tmem[UR12], tmem[UR36], idesc[UR37], !UPT ;  /* 0x00ff2410080075ea */ /* 0x0001e2000f80030c */
[----:B------:R-:W-:Y:S01]  /*2440*/  UMOV UR42, 0x0 ;  /* 0x00000000002a7882 */ /* 0x000fe20000000000 */
[----:B------:R-:W-:Y:S01]  /*2450*/  UMOV UR43, 0x8088010 ;  /* 0x08088010002b7882 */ /* 0x000fe20000000000 */
[----:B------:R0:W-:Y:S01]  /*2460*/  UTCQMMA gdesc[UR28], gdesc[UR32], tmem[UR12], tmem[UR38], idesc[UR39], UPT ;  /* 0x00ff26201c0075ea */ /* 0x0001e2000b80030c */
[----:B------:R-:W-:Y:S01]  /*2470*/  UMOV UR4, UR4 ;  /* 0x0000000400047c82 */ /* 0x000fe20008000000 */
[----:B------:R0:W-:Y:S01]  /*2480*/  UTCQMMA gdesc[UR18], gdesc[UR20], tmem[UR12], tmem[UR40], idesc[UR41], UPT ;  /* 0x00ff2814120075ea */ /* 0x0001e2000b80030c */
[----:B------:R0:W-:Y:S01]  /*2490*/  UTCQMMA gdesc[UR24], gdesc[UR26], tmem[UR12], tmem[UR42], idesc[UR43], UPT ;  /* 0x00ff2a1a180075ea */ /* 0x0001e2000b80030c */
[----:B------:R0:W-:Y:S01]  /*24a0*/  UTCBAR [UR4], URZ ;  /* 0x000000ff040073e9 */ /* 0x0001e200080000ff */
[----:B------:R-:W-:Y:S01]  /*24b0*/  NOP ;  /* 0x0000000000007918 */ /* 0x000fe20000000000 */
.L_x_6:
[----:B------:R-:W-:Y:S05]  /*24c0*/  @!P2 BRA `(.L_x_7) ;  /* 0x000000000008a947 */ /* 0x000fea0003800000 */
[----:B------:R-:W1:Y:S02]  /*24d0*/  SYNCS.PHASECHK.TRANS64.TRYWAIT P4, [UR10+0x6000], RZ ;  /* 0x006000ffff0075a7 */ /* 0x000e64000808110a */
[----:B-1----:R-:W-:Y:S05]  /*24e0*/  @!P4 BRA `(.L_x_8) ;  /* 0x000000600090c947 */ /* 0x002fea0003800000 */
.L_x_7:
[----:B------:R-:W-:Y:S01]  /*24f0*/  BAR.SYNC.DEFER_BLOCKING 0x0 ;  /* 0x0000000000007b1d */ /* 0x000fe20000010000 */
[----:B------:R-:W-:-:S05]  /*2500*/  SHF.R.U32.HI R25, RZ, 0x5, R0 ;  /* 0x00000005ff197819 */ /* 0x000fca0000011600 */
[----:B0-----:R-:W0:Y:S02]  /*2510*/  LDCU UR8, c[0x0][0x3a8] ;  /* 0x00007500ff0877ac */ /* 0x001e240008000800 */
[----:B------:R-:W1:Y:S01]  /*2520*/  LDC.64 R50, c[0x0][0x390] ;  /* 0x0000e400ff327b82 */ /* 0x000e620000000a00 */
[----:B------:R-:W-:Y:S01]  /*2530*/  LDTM.16dp32bit_t0_t15.x16 R4, tmem[UR14] ;  /* 0x0000000e000479ee */ /* 0x000fe20008a00000 */
[----:B------:R-:W0:Y:S01]  /*2540*/  LDTM.16dp32bit_t16_t31.x16 R4, tmem[UR14+0x10] ;  /* 0x0000100e000479ee */ /* 0x000e220008a20000 */
[----:B------:R-:W2:Y:S05]  /*2550*/  LDCU.64 UR18, c[0x0][0x3d0] ;  /* 0x00007a00ff1277ac */ /* 0x000eaa0008000a00 */
[----:B------:R-:W3:Y:S01]  /*2560*/  LDC R24, c[0x0][0x3d8] ;  /* 0x0000f600ff187b82 */ /* 0x000ee20000000800 */
[----:B------:R-:W4:Y:S01]  /*2570*/  @!P1 SYNCS.CCTL.IV [UR10+0x6000] ;  /* 0x00600000ff0099b1 */ /* 0x000f22000800000a */
[----:B------:R-:W-:Y:S01]  /*2580*/  NOP ;  /* 0x0000000000007918 */ /* 0x000fe20000000000 */
[----:B--2---:R-:W-:Y:S01]  /*2590*/  UIMAD UR4, UR7, UR18, URZ ;  /* 0x00000012070472a4 */ /* 0x004fe2000f8e02ff */
[----:B0-----:R-:W-:Y:S01]  /*25a0*/  FMUL R2, R4, UR8 ;  /* 0x0000000804027c20 */ /* 0x001fe20008400000 */
[----:B------:R-:W-:Y:S01]  /*25b0*/  FMUL R21, R5, UR8 ;  /* 0x0000000805157c20 */ /* 0x000fe20008400000 */
[----:B------:R-:W-:Y:S01]  /*25c0*/  FMUL R20, R6, UR8 ;  /* 0x0000000806147c20 */ /* 0x000fe20008400000 */
[----:B------:R-:W-:Y:S01]  /*25d0*/  FMUL R22, R7, UR8 ;  /* 0x0000000807167c20 */ /* 0x000fe20008400000 */
[----:B------:R-:W-:Y:S01]  /*25e0*/  FMUL R23, R8, UR8 ;  /* 0x0000000808177c20 */ /* 0x000fe20008400000 */
[----:B------:R-:W-:-:S02]  /*25f0*/  USHF.R.S32.HI UR5, URZ, 0x1f, UR4 ;  /* 0x0000001fff057899 */ /* 0x000fc40008011404 */
[----:B------:R-:W-:Y:S01]  /*2600*/  FMNMX3 R20, R2, R21, R20, !PT ;  /* 0x0000001502147276 */ /* 0x000fe20007800014 */
[----:B------:R-:W-:Y:S01]  /*2610*/  FMUL R2, R9, UR8 ;  /* 0x0000000809027c20 */ /* 0x000fe20008400000 */
[----:B------:R-:W-:Y:S02]  /*2620*/  FMUL R21, R10, UR8 ;  /* 0x000000080a157c20 */ /* 0x000fe40008400000 */
[----:B------:R-:W-:Y:S01]  /*2630*/  FMNMX3 R22, R20, R22, R23, !PT ;  /* 0x0000001614167276 */ /* 0x000fe20007800017 */
[----:B------:R-:W-:Y:S01]  /*2640*/  FMUL R20, R11, UR8 ;  /* 0x000000080b147c20 */ /* 0x000fe20008400000 */
[----:B------:R-:W-:Y:S02]  /*2650*/  FMUL R23, R12, UR8 ;  /* 0x000000080c177c20 */ /* 0x000fe40008400000 */
[----:B------:R-:W-:Y:S01]  /*2660*/  FMNMX3 R22, R22, R2, R21, !PT ;  /* 0x0000000216167276 */ /* 0x000fe20007800015 */
[----:B------:R-:W-:Y:S01]  /*2670*/  FMUL R2, R13, UR8 ;  /* 0x000000080d027c20 */ /* 0x000fe20008400000 */
[----:B------:R-:W-:-:S02]  /*2680*/  FMUL R21, R14, UR8 ;  /* 0x000000080e157c20 */ /* 0x000fc40008400000 */
[----:B------:R-:W-:Y:S01]  /*2690*/  FMNMX3 R22, R22, R20, R23, !PT ;  /* 0x0000001416167276 */ /* 0x000fe20007800017 */
[----:B------:R-:W-:Y:S01]  /*26a0*/  FMUL R20, R15, UR8 ;  /* 0x000000080f147c20 */ /* 0x000fe20008400000 */
[----:B------:R-:W-:Y:S02]  /*26b0*/  FMUL R23, R16, UR8 ;  /* 0x0000000810177c20 */ /* 0x000fe40008400000 */
[----:B------:R-:W-:Y:S01]  /*26c0*/  FMNMX3 R22, R22, R2, R21, !PT ;  /* 0x0000000216167276 */ /* 0x000fe20007800015 */
[----:B------:R-:W-:Y:S01]  /*26d0*/  FMUL R2, R17, UR8 ;  /* 0x0000000811027c20 */ /* 0x000fe20008400000 */
[----:B------:R-:W-:Y:S02]  /*26e0*/  FMUL R21, R18, UR8 ;  /* 0x0000000812157c20 */ /* 0x000fe40008400000 */
[----:B------:R-:W-:Y:S01]  /*26f0*/  FMNMX3 R22, R22, R20, R23, !PT ;  /* 0x0000001416167276 */ /* 0x000fe20007800017 */
[----:B------:R-:W-:-:S03]  /*2700*/  FMUL R20, R19, UR8 ;  /* 0x0000000813147c20 */ /* 0x000fc60008400000 */
[----:B------:R-:W-:Y:S02]  /*2710*/  FMNMX3 R21, R22, R2, R21, !PT ;  /* 0x0000000216157276 */ /* 0x000fe40007800015 */
[--C-:B------:R-:W-:Y:S02]  /*2720*/  SHF.R.U32.HI R22, RZ, 0x2, R0.reuse ;  /* 0x00000002ff167819 */ /* 0x100fe40000011600 */
[----:B------:R-:W-:Y:S02]  /*2730*/  FMNMX R20, R20, R21, !PT ;  /* 0x0000001514147209 */ /* 0x000fe40007800000 */
[----:B------:R-:W-:Y:S02]  /*2740*/  LOP3.LUT R23, R22, 0x38, RZ, 0xc0, !PT ;  /* 0x0000003816177812 */ /* 0x000fe400078ec0ff */
[----:B------:R-:W-:Y:S01]  /*2750*/  LOP3.LUT R2, R0, 0x1f, RZ, 0xc0, !PT ;  /* 0x0000001f00027812 */ /* 0x000fe200078ec0ff */
[----:B------:R-:W0:Y:S01]  /*2760*/  SHFL.BFLY PT, R107, R20, 0x10, 0x1f ;  /* 0x0e001f00146b7f89 */ /* 0x000e2200000e0000 */
[----:B------:R-:W-:-:S03]  /*2770*/  LOP3.LUT R23, R23, 0x1f, R0, 0xf8, !PT ;  /* 0x0000001f17177812 */ /* 0x000fc600078ef800 */
[----:B------:R-:W-:Y:S01]  /*2780*/  IMAD R21, R2, UR19, RZ ;  /* 0x0000001302157c24 */ /* 0x000fe2000f8e02ff */
[----:B------:R-:W-:Y:S01]  /*2790*/  SGXT.U32 R2, R25, 0x3 ;  /* 0x000000031902781a */ /* 0x000fe20000000000 */
[----:B------:R-:W-:Y:S01]  /*27a0*/  IMAD.SHL.U32 R23, R23, 0x10, RZ ;  /* 0x0000001017177824 */ /* 0x000fe200078e00ff */
[----:B------:R-:W-:Y:S02]  /*27b0*/  PRMT R25, RZ, 0x7610, R25 ;  /* 0x00007610ff197816 */ /* 0x000fe40000000019 */
[----:B-1----:R-:W-:Y:S01]  /*27c0*/  IADD3 R79, P4, P5, R21, UR4, R50 ;  /* 0x00000004154f7c10 */ /* 0x002fe2000fd9e032 */
[----:B---3--:R-:W-:Y:S01]  /*27d0*/  IMAD R2, R2, R24, RZ ;  /* 0x0000001802027224 */ /* 0x008fe200078e02ff */
[----:B------:R-:W-:Y:S01]  /*27e0*/  SHF.R.S32.HI R22, RZ, 0x1f, R21 ;  /* 0x0000001fff167819 */ /* 0x000fe20000011415 */
[----:B------:R-:W-:Y:S01]  /*27f0*/  UIADD3 UR4, UPT, UPT, UR22, 0x18, URZ ;  /* 0x0000001816047890 */ /* 0x000fe2000fffe0ff */
[----:B------:R-:W-:Y:S02]  /*2800*/  SHF.R.U32.HI R21, RZ, 0x1, R0 ;  /* 0x00000001ff157819 */ /* 0x000fe40000011600 */
[----:B------:R-:W-:-:S02]  /*2810*/  IADD3.X R51, PT, PT, R22, UR5, R51, P4, P5 ;  /* 0x0000000516337c10 */ /* 0x000fc4000a7ea433 */
[----:B------:R-:W-:-:S04]  /*2820*/  IADD3 R108, P4, PT, R2, R79, RZ ;  /* 0x0000004f026c7210 */ /* 0x000fc80007f9e0ff */
[----:B------:R-:W-:Y:S02]  /*2830*/  LEA.HI.X.SX32 R109, R2, R51, 0x1, P4 ;  /* 0x00000033026d7211 */ /* 0x000fe400020f0eff */
[----:B0-----:R-:W-:-:S05]  /*2840*/  FMNMX3 R107, R20, -INF , R107, !PT ;  /* 0xff800000146b7876 */ /* 0x001fca000780006b */
[----:B------:R-:W-:-:S04]  /*2850*/  FADD R20, -R107, -INF ;  /* 0xff8000006b147421 */ /* 0x000fc80000000100 */
[----:B------:R-:W-:Y:S01]  /*2860*/  FMUL R145, R20, 1.4426950216293334961 ;  /* 0x3fb8aa3b14917820 */ /* 0x000fe20000400000 */
[----:B------:R-:W-:-:S04]  /*2870*/  LOP3.LUT R20, R23, 0x1b0, RZ, 0xc0, !PT ;  /* 0x000001b017147812 */ /* 0x000fc800078ec0ff */
[----:B------:R-:W-:Y:S01]  /*2880*/  LOP3.LUT R22, R20, 0x40, R21, 0xf8, !PT ;  /* 0x0000004014167812 */ /* 0x000fe200078ef815 */
[C---:B------:R-:W-:Y:S01]  /*2890*/  IMAD R20, R24.reuse, 0x8, R2 ;  /* 0x0000000818147824 */ /* 0x040fe200078e0202 */
[----:B------:R-:W4:Y:S03]  /*28a0*/  MUFU.EX2 R145, R145 ;  /* 0x0000009100917308 */ /* 0x000f260000000800 */
[----:B------:R-:W-:Y:S01]  /*28b0*/  IMAD R21, R24, 0x8, R20 ;  /* 0x0000000818157824 */ /* 0x000fe200078e0214 */
[----:B------:R-:W-:Y:S01]  /*28c0*/  IADD3 R104, P4, PT, R20, R79, RZ ;  /* 0x0000004f14687210 */ /* 0x000fe20007f9e0ff */
[----:B------:R-:W-:-:S03]  /*28d0*/  VIADD R2, R22, UR10 ;  /* 0x0000000a16027c36 */ /* 0x000fc60008000000 */
[----:B------:R-:W-:Y:S01]  /*28e0*/  LEA.HI.X.SX32 R105, R20, R51, 0x1, P4 ;  /* 0x0000003314697211 */ /* 0x000fe200020f0eff */
[----:B------:R-:W-:Y:S01]  /*28f0*/  IMAD R20, R24, UR4, RZ ;  /* 0x0000000418147c24 */ /* 0x000fe2000f8e02ff */
[----:B------:R-:W-:-:S04]  /*2900*/  IADD3 R102, P5, PT, R21, R79, RZ ;  /* 0x0000004f15667210 */ /* 0x000fc80007fbe0ff */
[----:B------:R-:W-:Y:S01]  /*2910*/  LEA.HI.X.SX32 R103, R21, R51, 0x1, P5 ;  /* 0x0000003315677211 */ /* 0x000fe200028f0eff */
[----:B------:R-:W-:Y:S01]  /*2920*/  IMAD R21, R24, 0x10, R21 ;  /* 0x0000001018157824 */ /* 0x000fe200078e0215 */
[C---:B------:R-:W-:Y:S01]  /*2930*/  IADD3 R100, P4, PT, R20.reuse, R79, RZ ;  /* 0x0000004f14647210 */ /* 0x040fe20007f9e0ff */
[----:B----4-:R-:W-:Y:S03]  /*2940*/  STSM.16.M88 [R2+0x5000], R145 ;  /* 0x0050009102007844 */ /* 0x010fe60000000000 */
[----:B------:R-:W-:Y:S01]  /*2950*/  LEA.HI.X.SX32 R101, R20, R51, 0x1, P4 ;  /* 0x0000003314657211 */ /* 0x000fe200020f0eff */
[C---:B------:R-:W-:Y:S01]  /*2960*/  IMAD R20, R24.reuse, 0x8, R21 ;  /* 0x0000000818147824 */ /* 0x040fe200078e0215 */
[C---:B------:R-:W-:Y:S01]  /*2970*/  IADD3 R98, P4, PT, R21.reuse, R79, RZ ;  /* 0x0000004f15627210 */ /* 0x040fe20007f9e0ff */
[----:B------:R-:W-:Y:S01]  /*2980*/  UIADD3 UR4, UPT, UPT, UR22, 0x38, URZ ;  /* 0x0000003816047890 */ /* 0x000fe2000fffe0ff */
[----:B------:R-:W-:Y:S02]  /*2990*/  BAR.SYNC.DEFER_BLOCKING 0x0 ;  /* 0x0000000000007b1d */ /* 0x000fe40000010000 */
[----:B------:R-:W-:Y:S01]  /*29a0*/  LEA.HI.X.SX32 R99, R21, R51, 0x1, P4 ;  /* 0x0000003315637211 */ /* 0x000fe200020f0eff */
[----:B------:R-:W-:Y:S01]  /*29b0*/  IMAD R21, R24, 0x8, R20 ;  /* 0x0000000818157824 */ /* 0x000fe200078e0214 */
[----:B------:R-:W-:-:S04]  /*29c0*/  IADD3 R96, P4, PT, R20, R79, RZ ;  /* 0x0000004f14607210 */ /* 0x000fc80007f9e0ff */
[----:B------:R-:W-:Y:S02]  /*29d0*/  LEA.HI.X.SX32 R97, R20, R51, 0x1, P4 ;  /* 0x0000003314617211 */ /* 0x000fe400020f0eff */
[----:B------:R-:W-:-:S04]  /*29e0*/  IADD3 R94, P4, PT, R21, R79, RZ ;  /* 0x0000004f155e7210 */ /* 0x000fc80007f9e0ff */
[----:B------:R-:W-:Y:S01]  /*29f0*/  LEA.HI.X.SX32 R95, R21, R51, 0x1, P4 ;  /* 0x00000033155f7211 */ /* 0x000fe200020f0eff */
[----:B------:R-:W-:-:S04]  /*2a00*/  IMAD R21, R24, 0x10, R21 ;  /* 0x0000001018157824 */ /* 0x000fc800078e0215 */
[C---:B------:R-:W-:Y:S01]  /*2a10*/  IMAD R20, R24.reuse, 0x8, R21 ;  /* 0x0000000818147824 */ /* 0x040fe200078e0215 */
[C---:B------:R-:W-:Y:S01]  /*2a20*/  IADD3 R90, P4, PT, R21.reuse, R79, RZ ;  /* 0x0000004f155a7210 */ /* 0x040fe20007f9e0ff */
[C---:B------:R-:W-:Y:S01]  /*2a30*/  IMAD R22, R24.reuse, UR4, RZ ;  /* 0x0000000418167c24 */ /* 0x040fe2000f8e02ff */
[----:B------:R-:W-:Y:S02]  /*2a40*/  UIADD3 UR4, UPT, UPT, UR22, 0x58, URZ ;  /* 0x0000005816047890 */ /* 0x000fe4000fffe0ff */
[----:B------:R-:W-:Y:S01]  /*2a50*/  LEA.HI.X.SX32 R91, R21, R51, 0x1, P4 ;  /* 0x00000033155b7211 */ /* 0x000fe200020f0eff */
[----:B------:R-:W-:Y:S01]  /*2a60*/  IMAD R21, R24, 0x8, R20 ;  /* 0x0000000818157824 */ /* 0x000fe200078e0214 */
[C---:B------:R-:W-:Y:S01]  /*2a70*/  IADD3 R88, P4, PT, R20.reuse, R79, RZ ;  /* 0x0000004f14587210 */ /* 0x040fe20007f9e0ff */
[----:B------:R-:W2:Y:S01]  /*2a80*/  @P2 LDG.E.U8 R25, desc[UR30][R108.64] ;  /* 0x0000001e6c192981 */ /* 0x000ea2000c1e1100 */
[----:B------:R-:W-:Y:S02]  /*2a90*/  PRMT R27, RZ, 0x7610, R27 ;  /* 0x00007610ff1b7816 */ /* 0x000fe4000000001b */
[----:B------:R-:W-:Y:S01]  /*2aa0*/  LEA.HI.X.SX32 R89, R20, R51, 0x1, P4 ;  /* 0x0000003314597211 */ /* 0x000fe200020f0eff */
[----:B------:R-:W-:Y:S01]  /*2ab0*/  IMAD R20, R24, UR4, RZ ;  /* 0x0000000418147c24 */ /* 0x000fe2000f8e02ff */
[----:B------:R-:W-:-:S02]  /*2ac0*/  IADD3 R86, P4, PT, R21, R79, RZ ;  /* 0x0000004f15567210 */ /* 0x000fc40007f9e0ff */
[----:B------:R-:W-:Y:S01]  /*2ad0*/  IADD3 R92, P5, PT, R22, R79, RZ ;  /* 0x0000004f165c7210 */ /* 0x000fe20007fbe0ff */
[----:B------:R-:W3:Y:S01]  /*2ae0*/  @P2 LDG.E.U8 R27, desc[UR30][R104.64] ;  /* 0x0000001e681b2981 */ /* 0x000ee2000c1e1100 */
[----:B------:R-:W-:Y:S01]  /*2af0*/  LEA.HI.X.SX32 R87, R21, R51, 0x1, P4 ;  /* 0x0000003315577211 */ /* 0x000fe200020f0eff */
[----:B------:R-:W-:Y:S01]  /*2b00*/  IMAD R21, R24, 0x10, R21 ;  /* 0x0000001018157824 */ /* 0x000fe200078e0215 */
[C---:B------:R-:W-:Y:S01]  /*2b10*/  IADD3 R84, P4, PT, R20.reuse, R79, RZ ;  /* 0x0000004f14547210 */ /* 0x040fe20007f9e0ff */
[----:B------:R-:W-:Y:S01]  /*2b20*/  UIADD3 UR4, UPT, UPT, UR22, 0x78, URZ ;  /* 0x0000007816047890 */ /* 0x000fe2000fffe0ff */
[----:B------:R-:W-:Y:S02]  /*2b30*/  PRMT R29, RZ, 0x7610, R29 ;  /* 0x00007610ff1d7816 */ /* 0x000fe4000000001d */
[----:B------:R-:W-:Y:S01]  /*2b40*/  LEA.HI.X.SX32 R85, R20, R51, 0x1, P4 ;  /* 0x0000003314557211 */ /* 0x000fe200020f0eff */
[----:B------:R-:W-:Y:S01]  /*2b50*/  IMAD R20, R24, 0x8, R21 ;  /* 0x0000000818147824 */ /* 0x000fe200078e0215 */
[----:B------:R-:W-:-:S02]  /*2b60*/  IADD3 R82, P4, PT, R21, R79, RZ ;  /* 0x0000004f15527210 */ /* 0x000fc40007f9e0ff */
[-C--:B------:R-:W-:Y:S01]  /*2b70*/  LEA.HI.X.SX32 R93, R22, R51.reuse, 0x1, P5 ;  /* 0x00000033165d7211 */ /* 0x080fe200028f0eff */
[C---:B------:R-:W-:Y:S01]  /*2b80*/  IMAD R22, R24.reuse, UR4, RZ ;  /* 0x0000000418167c24 */ /* 0x040fe2000f8e02ff */
[----:B------:R-:W-:Y:S01]  /*2b90*/  LEA.HI.X.SX32 R83, R21, R51, 0x1, P4 ;  /* 0x0000003315537211 */ /* 0x000fe200020f0eff */
[----:B------:R-:W-:Y:S01]  /*2ba0*/  IMAD R21, R24, 0x8, R20 ;  /* 0x0000000818157824 */ /* 0x000fe200078e0214 */
[-C--:B------:R-:W-:Y:S01]  /*2bb0*/  IADD3 R80, P4, PT, R20, R79.reuse, RZ ;  /* 0x0000004f14507210 */ /* 0x080fe20007f9e0ff */
[----:B------:R-:W4:Y:S01]  /*2bc0*/  @P2 LDG.E.U8 R29, desc[UR30][R102.64] ;  /* 0x0000001e661d2981 */ /* 0x000f22000c1e1100 */
[-C--:B------:R-:W-:Y:S02]  /*2bd0*/  IADD3 R76, P6, PT, R22, R79.reuse, RZ ;  /* 0x0000004f164c7210 */ /* 0x080fe40007fde0ff */
[----:B------:R-:W-:Y:S02]  /*2be0*/  IADD3 R78, P5, PT, R21, R79, RZ ;  /* 0x0000004f154e7210 */ /* 0x000fe40007fbe0ff */
[----:B------:R-:W-:-:S02]  /*2bf0*/  PRMT R31, RZ, 0x7610, R31 ;  /* 0x00007610ff1f7816 */ /* 0x000fc4000000001f */
[----:B------:R-:W-:Y:S02]  /*2c00*/  PRMT R33, RZ, 0x7610, R33 ;  /* 0x00007610ff217816 */ /* 0x000fe40000000021 */
[----:B------:R-:W-:Y:S02]  /*2c10*/  PRMT R35, RZ, 0x7610, R35 ;  /* 0x00007610ff237816 */ /* 0x000fe40000000023 */
[----:B------:R-:W-:Y:S01]  /*2c20*/  PRMT R37, RZ, 0x7610, R37 ;  /* 0x00007610ff257816 */ /* 0x000fe20000000025 */
[----:B------:R-:W5:Y:S01]  /*2c30*/  @P2 LDG.E.U8 R31, desc[UR30][R100.64] ;  /* 0x0000001e641f2981 */ /* 0x000f62000c1e1100 */
[----:B------:R-:W-:Y:S02]  /*2c40*/  PRMT R39, RZ, 0x7610, R39 ;  /* 0x00007610ff277816 */ /* 0x000fe40000000027 */
[----:B------:R-:W-:Y:S01]  /*2c50*/  PRMT R41, RZ, 0x7610, R41 ;  /* 0x00007610ff297816 */ /* 0x000fe20000000029 */
[----:B------:R-:W5:Y:S01]  /*2c60*/  @P2 LDG.E.U8 R33, desc[UR30][R98.64] ;  /* 0x0000001e62212981 */ /* 0x000f62000c1e1100 */
[----:B------:R-:W-:-:S02]  /*2c70*/  PRMT R43, RZ, 0x7610, R43 ;  /* 0x00007610ff2b7816 */ /* 0x000fc4000000002b */
[----:B------:R-:W-:Y:S01]  /*2c80*/  PRMT R45, RZ, 0x7610, R45 ;  /* 0x00007610ff2d7816 */ /* 0x000fe2000000002d */
[----:B------:R-:W5:Y:S01]  /*2c90*/  @P2 LDG.E.U8 R35, desc[UR30][R96.64] ;  /* 0x0000001e60232981 */ /* 0x000f62000c1e1100 */
[----:B------:R-:W-:Y:S02]  /*2ca0*/  PRMT R47, RZ, 0x7610, R47 ;  /* 0x00007610ff2f7816 */ /* 0x000fe4000000002f */
[----:B------:R-:W-:Y:S01]  /*2cb0*/  PRMT R49, RZ, 0x7610, R49 ;  /* 0x00007610ff317816 */ /* 0x000fe20000000031 */
[----:B------:R-:W5:Y:S01]  /*2cc0*/  @P2 LDG.E.U8 R37, desc[UR30][R94.64] ;  /* 0x0000001e5e252981 */ /* 0x000f62000c1e1100 */
[----:B------:R-:W-:Y:S02]  /*2cd0*/  PRMT R149, RZ, 0x7610, R149 ;  /* 0x00007610ff957816 */ /* 0x000fe40000000095 */
[----:B------:R-:W-:Y:S01]  /*2ce0*/  PRMT R151, RZ, 0x7610, R151 ;  /* 0x00007610ff977816 */ /* 0x000fe20000000097 */
[----:B------:R-:W5:Y:S01]  /*2cf0*/  @P2 LDG.E.U8 R39, desc[UR30][R92.64] ;  /* 0x0000001e5c272981 */ /* 0x000f62000c1e1100 */
[----:B------:R-:W-:-:S02]  /*2d00*/  PRMT R153, RZ, 0x7610, R153 ;  /* 0x00007610ff997816 */ /* 0x000fc40000000099 */
[-C--:B------:R-:W-:Y:S01]  /*2d10*/  LEA.HI.X.SX32 R81, R20, R51.reuse, 0x1, P4 ;  /* 0x0000003314517211 */ /* 0x080fe200020f0eff */
[----:B------:R-:W5:Y:S01]  /*2d20*/  @P2 LDG.E.U8 R41, desc[UR30][R90.64] ;  /* 0x0000001e5a292981 */ /* 0x000f62000c1e1100 */
[-C--:B------:R-:W-:Y:S02]  /*2d30*/  LEA.HI.X.SX32 R77, R22, R51.reuse, 0x1, P6 ;  /* 0x00000033164d7211 */ /* 0x080fe400030f0eff */
[----:B------:R-:W-:Y:S01]  /*2d40*/  LEA.HI.X.SX32 R79, R21, R51, 0x1, P5 ;  /* 0x00000033154f7211 */ /* 0x000fe200028f0eff */
[----:B------:R-:W5:Y:S04]  /*2d50*/  @P2 LDG.E.U8 R43, desc[UR30][R88.64] ;  /* 0x0000001e582b2981 */ /* 0x000f68000c1e1100 */
[----:B------:R-:W5:Y:S04]  /*2d60*/  @P2 LDG.E.U8 R45, desc[UR30][R86.64] ;  /* 0x0000001e562d2981 */ /* 0x000f68000c1e1100 */
[----:B------:R-:W5:Y:S04]  /*2d70*/  @P2 LDG.E.U8 R47, desc[UR30][R84.64] ;  /* 0x0000001e542f2981 */ /* 0x000f68000c1e1100 */
[----:B------:R-:W5:Y:S04]  /*2d80*/  @P2 LDG.E.U8 R49, desc[UR30][R82.64] ;  /* 0x0000001e52312981 */ /* 0x000f68000c1e1100 */
[----:B------:R-:W5:Y:S04]  /*2d90*/  @P2 LDG.E.U8 R149, desc[UR30][R80.64] ;  /* 0x0000001e50952981 */ /* 0x000f68000c1e1100 */
[----:B------:R-:W5:Y:S04]  /*2da0*/  @P2 LDG.E.U8 R151, desc[UR30][R78.64] ;  /* 0x0000001e4e972981 */ /* 0x000f68000c1e1100 */
[----:B------:R-:W5:Y:S01]  /*2db0*/  @P2 LDG.E.U8 R153, desc[UR30][R76.64] ;  /* 0x0000001e4c992981 */ /* 0x000f62000c1e1100 */
[--C-:B------:R-:W-:Y:S01]  /*2dc0*/  FFMA R4, R4, UR8, -R107.reuse ;  /* 0x0000000804047c23 */ /* 0x100fe2000800086b */
[--C-:B------:R-:W-:Y:S01]  /*2dd0*/  FFMA R5, R5, UR8, -R107.reuse ;  /* 0x0000000805057c23 */ /* 0x100fe2000800086b */
[----:B------:R-:W-:-:S02]  /*2de0*/  FFMA R6, R6, UR8, -R107 ;  /* 0x0000000806067c23 */ /* 0x000fc4000800086b */
[----:B------:R-:W-:Y:S01]  /*2df0*/  FMUL R4, R4, 1.4426950216293334961 ;  /* 0x3fb8aa3b04047820 */ /* 0x000fe20000400000 */
[----:B------:R-:W-:Y:S01]  /*2e00*/  FMUL R5, R5, 1.4426950216293334961 ;  /* 0x3fb8aa3b05057820 */ /* 0x000fe20000400000 */
[----:B------:R-:W-:Y:S01]  /*2e10*/  FMUL R6, R6, 1.4426950216293334961 ;  /* 0x3fb8aa3b06067820 */ /* 0x000fe20000400000 */
[--C-:B------:R-:W-:Y:S01]  /*2e20*/  FFMA R7, R7, UR8, -R107.reuse ;  /* 0x0000000807077c23 */ /* 0x100fe2000800086b */
[----:B------:R-:W-:Y:S02]  /*2e30*/  FFMA R8, R8, UR8, -R107 ;  /* 0x0000000808087c23 */ /* 0x000fe4000800086b */
[----:B------:R-:W-:Y:S01]  /*2e40*/  MUFU.EX2 R4, R4 ;  /* 0x0000000400047308 */ /* 0x000fe20000000800 */
[----:B------:R-:W-:Y:S01]  /*2e50*/  FMUL R7, R7, 1.4426950216293334961 ;  /* 0x3fb8aa3b07077820 */ /* 0x000fe20000400000 */
[----:B------:R-:W-:-:S06]  /*2e60*/  FMUL R8, R8, 1.4426950216293334961 ;  /* 0x3fb8aa3b08087820 */ /* 0x000fcc0000400000 */
[----:B------:R-:W0:Y:S01]  /*2e70*/  MUFU.EX2 R5, R5 ;  /* 0x0000000500057308 */ /* 0x000e220000000800 */
[--C-:B------:R-:W-:Y:S01]  /*2e80*/  FFMA R9, R9, UR8, -R107.reuse ;  /* 0x0000000809097c23 */ /* 0x100fe2000800086b */
[----:B------:R-:W-:-:S06]  /*2e90*/  FFMA R10, R10, UR8, -R107 ;  /* 0x000000080a0a7c23 */ /* 0x000fcc000800086b */
[----:B------:R-:W1:Y:S01]  /*2ea0*/  MUFU.EX2 R6, R6 ;  /* 0x0000000600067308 */ /* 0x000e620000000800 */
[----:B------:R-:W-:Y:S01]  /*2eb0*/  FMUL R9, R9, 1.4426950216293334961 ;  /* 0x3fb8aa3b09097820 */ /* 0x000fe20000400000 */
[----:B------:R-:W-:-:S06]  /*2ec0*/  FMUL R10, R10, 1.4426950216293334961 ;  /* 0x3fb8aa3b0a0a7820 */ /* 0x000fcc0000400000 */
[----:B------:R-:W1:Y:S01]  /*2ed0*/  MUFU.EX2 R7, R7 ;  /* 0x0000000700077308 */ /* 0x000e620000000800 */
[----:B------:R-:W-:Y:S01]  /*2ee0*/  FFMA R11, R11, UR8, -R107 ;  /* 0x000000080b0b7c23 */ /* 0x000fe2000800086b */
[----:B0-----:R-:W-:-:S06]  /*2ef0*/  FADD R21, R4, R5 ;  /* 0x0000000504157221 */ /* 0x001fcc0000000000 */
[----:B------:R-:W0:Y:S01]  /*2f00*/  MUFU.EX2 R8, R8 ;  /* 0x0000000800087308 */ /* 0x000e220000000800 */
[----:B------:R-:W-:Y:S01]  /*2f10*/  FMUL R11, R11, 1.4426950216293334961 ;  /* 0x3fb8aa3b0b0b7820 */ /* 0x000fe20000400000 */
[----:B------:R-:W-:Y:S01]  /*2f20*/  FFMA R12, R12, UR8, -R107 ;  /* 0x000000080c0c7c23 */ /* 0x000fe2000800086b */
[----:B-1----:R-:W-:-:S05]  /*2f30*/  FADD R20, R6, R21 ;  /* 0x0000001506147221 */ /* 0x002fca0000000000 */
[----:B------:R-:W1:Y:S01]  /*2f40*/  MUFU.EX2 R9, R9 ;  /* 0x0000000900097308 */ /* 0x000e620000000800 */
[----:B------:R-:W-:Y:S01]  /*2f50*/  FMUL R12, R12, 1.4426950216293334961 ;  /* 0x3fb8aa3b0c0c7820 */ /* 0x000fe20000400000 */
[----:B------:R-:W-:Y:S01]  /*2f60*/  FFMA R13, R13, UR8, -R107 ;  /* 0x000000080d0d7c23 */ /* 0x000fe2000800086b */
[----:B------:R-:W-:-:S05]  /*2f70*/  FADD R21, R7, R20 ;  /* 0x0000001407157221 */ /* 0x000fca0000000000 */
[----:B------:R-:W1:Y:S01]  /*2f80*/  MUFU.EX2 R10, R10 ;  /* 0x0000000a000a7308 */ /* 0x000e620000000800 */
[----:B------:R-:W-:Y:S01]  /*2f90*/  FMUL R13, R13, 1.4426950216293334961 ;  /* 0x3fb8aa3b0d0d7820 */ /* 0x000fe20000400000 */
[----:B------:R-:W-:Y:S01]  /*2fa0*/  FFMA R14, R14, UR8, -R107 ;  /* 0x000000080e0e7c23 */ /* 0x000fe2000800086b */
[----:B0-----:R-:W-:-:S05]  /*2fb0*/  FADD R20, R8, R21 ;  /* 0x0000001508147221 */ /* 0x001fca0000000000 */
        /* <DEDUP_REMOVED lines=14> */
[--C-:B------:R-:W-:Y:S01]  /*30a0*/  FFMA R18, R18, UR8, -R107.reuse ;  /* 0x0000000812127c23 */ /* 0x100fe2000800086b */
[----:B------:R-:W-:-:S05]  /*30b0*/  FFMA R19, R19, UR8, -R107 ;  /* 0x0000000813137c23 */ /* 0x000fca000800086b */
[----:B------:R-:W0:Y:S01]  /*30c0*/  MUFU.EX2 R15, R15 ;  /* 0x0000000f000f7308 */ /* 0x000e220000000800 */
[----:B-1----:R-:W-:Y:S01]  /*30d0*/  FADD R20, R12, R21 ;  /* 0x000000150c147221 */ /* 0x002fe20000000000 */
[----:B------:R-:W-:Y:S01]  /*30e0*/  FMUL R18, R18, 1.4426950216293334961 ;  /* 0x3fb8aa3b12127820 */ /* 0x000fe20000400000 */
[----:B------:R-:W-:Y:S01]  /*30f0*/  FMUL R19, R19, 1.4426950216293334961 ;  /* 0x3fb8aa3b13137820 */ /* 0x000fe20000400000 */
[----:B------:R-:W-:-:S04]  /*3100*/  LOP3.LUT R70, R23, 0x1f0, RZ, 0xc0, !PT ;  /* 0x000001f017467812 */ /* 0x000fc800078ec0ff */
[----:B------:R-:W1:Y:S01]  /*3110*/  MUFU.EX2 R16, R16 ;  /* 0x0000001000107308 */ /* 0x000e620000000800 */
[----:B------:R-:W-:Y:S01]  /*3120*/  FADD R21, R13, R20 ;  /* 0x000000140d157221 */ /* 0x000fe20000000000 */
[----:B------:R-:W2:Y:S06]  /*3130*/  LDSM.16.M88 R142, [R70+UR10+0x5000] ;  /* 0x0050000a468e783b */ /* 0x000eac0008000000 */
[----:B------:R-:W1:Y:S01]  /*3140*/  MUFU.EX2 R17, R17 ;  /* 0x0000001100117308 */ /* 0x000e620000000800 */
[----:B0-----:R-:W-:Y:S01]  /*3150*/  FADD R20, R14, R21 ;  /* 0x000000150e147221 */ /* 0x001fe20000000000 */
[----:B------:R-:W-:Y:S06]  /*3160*/  BAR.SYNC.DEFER_BLOCKING 0x0 ;  /* 0x0000000000007b1d */ /* 0x000fec0000010000 */
[----:B------:R-:W0:Y:S01]  /*3170*/  MUFU.EX2 R18, R18 ;  /* 0x0000001200127308 */ /* 0x000e220000000800 */
[----:B------:R-:W-:-:S07]  /*3180*/  FADD R21, R15, R20 ;  /* 0x000000140f157221 */ /* 0x000fce0000000000 */
[----:B------:R-:W0:Y:S01]  /*3190*/  MUFU.EX2 R19, R19 ;  /* 0x0000001300137308 */ /* 0x000e220000000800 */
[----:B------:R-:W-:Y:S02]  /*31a0*/  IMAD.SHL.U32 R24, R0, 0x4, RZ ;  /* 0x0000000400187824 */ /* 0x000fe400078e00ff */
[----:B-1----:R-:W-:Y:S01]  /*31b0*/  FADD R20, R16, R21 ;  /* 0x0000001510147221 */ /* 0x002fe20000000000 */
[----:B------:R-:W-:-:S03]  /*31c0*/  IMAD.SHL.U32 R22, R0, 0x20, RZ ;  /* 0x0000002000167824 */ /* 0x000fc600078e00ff */
[----:B------:R-:W-:Y:S01]  /*31d0*/  FADD R21, R17, R20 ;  /* 0x0000001411157221 */ /* 0x000fe20000000000 */
[----:B------:R-:W-:Y:S02]  /*31e0*/  LOP3.LUT R51, R24, 0x210, RZ, 0xc0, !PT ;  /* 0x0000021018337812 */ /* 0x000fe400078ec0ff */
[----:B------:R-:W-:Y:S01]  /*31f0*/  F2FP.SATFINITE.E4M3.F32.PACK_AB_MERGE_C R7, R7, R6, RZ ;  /* 0x000000060707723e */ /* 0x000fe200048070ff */
[----:B0-----:R-:W-:Y:S01]  /*3200*/  FADD R6, R18, R21 ;  /* 0x0000001512067221 */ /* 0x001fe20000000000 */
[----:B------:R-:W-:Y:S02]  /*3210*/  LOP3.LUT R22, R22, 0xde0, RZ, 0xc0, !PT ;  /* 0x00000de016167812 */ /* 0x000fe400078ec0ff */
[----:B------:R-:W-:Y:S02]  /*3220*/  LOP3.LUT R51, R51, 0x10, R0, 0x78, !PT ;  /* 0x0000001033337812 */ /* 0x000fe400078e7800 */
[----:B------:R-:W-:Y:S02]  /*3230*/  F2FP.SATFINITE.E4M3.F32.PACK_AB_MERGE_C R10, R11, R10, RZ ;  /* 0x0000000a0b0a723e */ /* 0x000fe400048070ff */
[----:B------:R-:W-:-:S02]  /*3240*/  F2FP.SATFINITE.E4M3.F32.PACK_AB_MERGE_C R14, R15, R14, RZ ;  /* 0x0000000e0f0e723e */ /* 0x000fc400048070ff */
[C---:B------:R-:W-:Y:S01]  /*3250*/  F2FP.SATFINITE.E4M3.F32.PACK_AB_MERGE_C R18, R19.reuse, R18, RZ ;  /* 0x000000121312723e */ /* 0x040fe200048070ff */
[----:B------:R-:W-:Y:S01]  /*3260*/  FADD R106, R19, R6 ;  /* 0x00000006136a7221 */ /* 0x000fe20000000000 */
[----:B------:R-:W-:Y:S02]  /*3270*/  IADD3 R75, PT, PT, R51, UR10, R22 ;  /* 0x0000000a334b7c10 */ /* 0x000fe4000fffe016 */
[----:B------:R-:W-:Y:S02]  /*3280*/  F2FP.SATFINITE.E4M3.F32.PACK_AB_MERGE_C R157, R9, R8, R10 ;  /* 0x00000008099d723e */ /* 0x000fe4000480700a */
[----:B------:R-:W-:Y:S02]  /*3290*/  F2FP.SATFINITE.E4M3.F32.PACK_AB_MERGE_C R156, R5, R4, R7 ;  /* 0x00000004059c723e */ /* 0x000fe40004807007 */
[----:B------:R-:W-:Y:S02]  /*32a0*/  F2FP.SATFINITE.E4M3.F32.PACK_AB_MERGE_C R158, R13, R12, R14 ;  /* 0x0000000c0d9e723e */ /* 0x000fe4000480700e */
[----:B------:R-:W-:Y:S01]  /*32b0*/  F2FP.SATFINITE.E4M3.F32.PACK_AB_MERGE_C R159, R17, R16, R18 ;  /* 0x00000010119f723e */ /* 0x000fe20004807012 */
[----:B------:R-:W0:Y:S01]  /*32c0*/  SHFL.BFLY PT, R147, R106, 0x10, 0x1f ;  /* 0x0e001f006a937f89 */ /* 0x000e2200000e0000 */
[----:B------:R-:W-:-:S03]  /*32d0*/  UIADD3 UR15, UPT, UPT, UR15, -0x20, URZ ;  /* 0xffffffe00f0f7890 */ /* 0x000fc6000fffe0ff */
[----:B--2---:R-:W-:Y:S04]  /*32e0*/  STS.U8 [R74+UR10+0x5000], R25 ;  /* 0x005000194a007988 */ /* 0x004fe8000800000a */
[----:B---3--:R-:W-:Y:S04]  /*32f0*/  STS.U8 [R74+UR10+0x5100], R27 ;  /* 0x0051001b4a007988 */ /* 0x008fe8000800000a */
[----:B----4-:R-:W-:Y:S04]  /*3300*/  STS.U8 [R74+UR10+0x5200], R29 ;  /* 0x0052001d4a007988 */ /* 0x010fe8000800000a */
[----:B-----5:R-:W-:Y:S04]  /*3310*/  STS.U8 [R74+UR10+0x5300], R31 ;  /* 0x0053001f4a007988 */ /* 0x020fe8000800000a */
        /* <DEDUP_REMOVED lines=12> */
[----:B------:R2:W-:Y:S01]  /*33e0*/  STS.128 [R75+0x4000], R156 ;  /* 0x0040009c4b007388 */ /* 0x0005e20000000c00 */
[----:B-1----:R-:W1:Y:S01]  /*33f0*/  LDTM.x64 R4, tmem[UR11] ;  /* 0x0000000b000479ee */ /* 0x002e620008340000 */
[----:B------:R-:W-:Y:S01]  /*3400*/  NOP ;  /* 0x0000000000007918 */ /* 0x000fe20000000000 */
[----:B0-----:R-:W-:Y:S05]  /*3410*/  @!P2 BRA `(.L_x_9) ;  /* 0x000000040004a947 */ /* 0x001fea0003800000 */
[C---:B-1----:R-:W-:Y:S01]  /*3420*/  FMUL R4, R142.reuse, R4 ;  /* 0x000000048e047220 */ /* 0x042fe20000400000 */
[C---:B------:R-:W-:Y:S01]  /*3430*/  FMUL R5, R142.reuse, R5 ;  /* 0x000000058e057220 */ /* 0x040fe20000400000 */
        /* <DEDUP_REMOVED lines=61> */
[----:B------:R-:W-:-:S04]  /*3810*/  FMUL R67, R142, R67 ;  /* 0x000000438e437220 */ /* 0x000fc80000400000 */
[----:B------:R0:W-:Y:S03]  /*3820*/  STTM.x64 tmem[UR11], R4 ;  /* 0x00000004000079ed */ /* 0x0001e6000834000b */
.L_x_9:
[----:B-1----:R-:W1:Y:S02]  /*3830*/  FENCE.VIEW.ASYNC.T ;  /* 0x00000000000073c6 */ /* 0x002e640000000200 */
[----:B-1----:R-:W-:Y:S01]  /*3840*/  BAR.SYNC.DEFER_BLOCKING 0x0 ;  /* 0x0000000000007b1d */ /* 0x002fe20000010000 */
[----:B------:R-:W-:Y:S01]  /*3850*/  FADD R106, R106, R147 ;  /* 0x000000936a6a7221 */ /* 0x000fe20000000000 */
[----:B------:R-:W-:-:S03]  /*3860*/  UISETP.GE.AND UP1, UPT, UR15, 0x1, UPT ;  /* 0x000000010f00788c */ /* 0x000fc6000bf26270 */
[----:B------:R-:W-:Y:S01]  /*3870*/  FADD R142, R145, R106 ;  /* 0x0000006a918e7221 */ /* 0x000fe20000000000 */
[----:B------:R-:W-:Y:S01]  /*3880*/  LOP3.LUT R106, R0, 0xff, RZ, 0xc0, !PT ;  /* 0x000000ff006a7812 */ /* 0x000fe200078ec0ff */
[----:B------:R1:W-:Y:S06]  /*3890*/  MEMBAR.ALL.CTA ;  /* 0x0000000000007992 */ /* 0x0003ec0000008000 */
[----:B-1----:R-:W1:Y:S02]  /*38a0*/  FENCE.VIEW.ASYNC.S ;  /* 0x00000000000073c6 */ /* 0x002e640000000000 */
[----:B-1----:R-:W-:Y:S06]  /*38b0*/  BAR.SYNC.DEFER_BLOCKING 0x0 ;  /* 0x0000000000007b1d */ /* 0x002fec0000010000 */
[----:B------:R-:W-:Y:S05]  /*38c0*/  @!P3 BRA `(.L_x_10) ;  /* 0x000000000040b947 */ /* 0x000fea0003800000 */
[----:B------:R-:W-:Y:S02]  /*38d0*/  UIADD3 UR4, UPT, UPT, UR10, 0x4000, URZ ;  /* 0x000040000a047890 */ /* 0x000fe4000fffe0ff */
[----:B------:R-:W-:Y:S02]  /*38e0*/  UIADD3 UR5, UPT, UPT, UR10, 0x5000, URZ ;  /* 0x000050000a057890 */ /* 0x000fe4000fffe0ff */
[----:B------:R-:W-:Y:S02]  /*38f0*/  USHF.R.U32.HI UR4, URZ, 0x4, UR4 ;  /* 0x00000004ff047899 */ /* 0x000fe40008011604 */
[----:B------:R-:W-:Y:S02]  /*3900*/  USHF.R.U32.HI UR5, URZ, 0x4, UR5 ;  /* 0x00000004ff057899 */ /* 0x000fe40008011605 */
[----:B------:R-:W-:Y:S02]  /*3910*/  USGXT.U32 UR8, UR4, 0xe ;  /* 0x0000000e0408789a */ /* 0x000fe40008000000 */
[----:B------:R-:W-:Y:S01]  /*3920*/  USGXT.U32 UR16, UR5, 0xe ;  /* 0x0000000e0510789a */ /* 0x000fe20008000000 */
[----:B------:R-:W-:-:S02]  /*3930*/  UMOV UR4, UR13 ;  /* 0x0000000d00047c82 */ /* 0x000fc40008000000 */
[----:B------:R-:W-:Y:S01]  /*3940*/  UMOV UR5, URZ ;  /* 0x000000ff00057c82 */ /* 0x000fe20008000000 */
[----:B------:R-:W-:Y:S01]  /*3950*/  UMOV UR20, 0x0 ;  /* 0x0000000000147882 */ /* 0x000fe20000000000 */
[----:B------:R-:W-:Y:S01]  /*3960*/  UMOV UR21, 0x8200010 ;  /* 0x0820001000157882 */ /* 0x000fe20000000000 */
[----:B------:R-:W-:Y:S01]  /*3970*/  UMOV UR9, 0xc0004010 ;  /* 0xc000401000097882 */ /* 0x000fe20000000000 */
[----:B------:R-:W-:Y:S01]  /*3980*/  UMOV UR17, 0xc0004010 ;  /* 0xc000401000117882 */ /* 0x000fe20000000000 */
[----:B------:R-:W-:Y:S01]  /*3990*/  UMOV UR4, UR4 ;  /* 0x0000000400047c82 */ /* 0x000fe20008000000 */
[----:B------:R1:W-:Y:S01]  /*39a0*/  UTCQMMA gdesc[UR8], gdesc[UR16], tmem[UR35], tmem[UR20], idesc[UR21], UPT ;  /* 0x00ff1410080075ea */ /* 0x0003e2000b800323 */
[----:B------:R1:W-:Y:S01]  /*39b0*/  UTCBAR [UR4], URZ ;  /* 0x000000ff040073e9 */ /* 0x0003e200080000ff */
[----:B------:R-:W-:Y:S02]  /*39c0*/  NOP ;  /* 0x0000000000007918 */ /* 0x000fe40000000000 */
.L_x_10:
[----:B------:R-:W-:Y:S01]  /*39d0*/  FSEL R107, R107, -INF , P2 ;  /* 0xff8000006b6b7808 */ /* 0x000fe20001000000 */
[----:B-1----:R-:W-:Y:S01]  /*39e0*/  UMOV UR4, URZ ;  /* 0x000000ff00047c82 */ /* 0x002fe20008000000 */
[----:B------:R-:W-:Y:S01]  /*39f0*/  FSEL R142, R142, 1, P2 ;  /* 0x3f8000008e8e7808 */ /* 0x000fe20001000000 */
[----:B------:R-:W-:Y:S06]  /*3a00*/  BRA.U !UP1, `(.L_x_11) ;  /* 0x00000019096c7547 */ /* 0x000fec000b800000 */
[----:B------:R-:W-:Y:S01]  /*3a10*/  USHF.R.U32.HI UR36, URZ, 0x4, UR10 ;  /* 0x00000004ff247899 */ /* 0x000fe2000801160a */
[----:B------:R-:W-:Y:S01]  /*3a20*/  IMAD.SHL.U32 R143, R143, 0x20, RZ ;  /* 0x000000208f8f7824 */ /* 0x000fe200078e00ff */
[----:B------:R-:W-:Y:S01]  /*3a30*/  USHF.R.U32.HI UR21, URZ, 0x4, UR6 ;  /* 0x00000004ff157899 */ /* 0x000fe20008011606 */
[----:B0-----:R-:W-:Y:S01]  /*3a40*/  IMAD.MOV.U32 R22, RZ, RZ, R107 ;  /* 0x000000ffff167224 */ /* 0x001fe200078e006b */
[----:B------:R-:W-:Y:S01]  /*3a50*/  USGXT.U32 UR36, UR36, 0xe ;  /* 0x0000000e2424789a */ /* 0x000fe20008000000 */
[----:B------:R-:W-:Y:S01]  /*3a60*/  IMAD.MOV.U32 R20, RZ, RZ, RZ ;  /* 0x000000ffff147224 */ /* 0x000fe200078e00ff */
[----:B------:R-:W-:Y:S01]  /*3a70*/  USGXT.U32 UR21, UR21, 0xe ;  /* 0x0000000e1515789a */ /* 0x000fe20008000000 */
[----:B--2---:R-:W-:Y:S01]  /*3a80*/  IMAD.MOV.U32 R149, RZ, RZ, R143 ;  /* 0x000000ffff957224 */ /* 0x004fe200078e008f */
[----:B------:R-:W-:Y:S02]  /*3a90*/  UIADD3 UR6, UPT, UPT, UR10, 0x7000, URZ ;  /* 0x000070000a067890 */ /* 0x000fe4000fffe0ff */
[----:B------:R-:W-:-:S02]  /*3aa0*/  UIADD3 UR18, UP3, UPT, UR36, 0x100, URZ ;  /* 0x0000010024127890 */ /* 0x000fc4000ff7e0ff */
[----:B------:R-:W-:Y:S02]  /*3ab0*/  UIADD3 UR16, UP2, UPT, UR21, 0x2, URZ ;  /* 0x0000000215107890 */ /* 0x000fe4000ff5e0ff */
[----:B------:R-:W-:Y:S02]  /*3ac0*/  UIADD3 UR8, UPT, UPT, UR10, 0x4000, URZ ;  /* 0x000040000a087890 */ /* 0x000fe4000fffe0ff */
[----:B------:R-:W-:Y:S01]  /*3ad0*/  USHF.L.U32 UR20, UR19, 0x5, URZ ;  /* 0x0000000513147899 */ /* 0x000fe200080006ff */
[----:B------:R-:W-:Y:S01]  /*3ae0*/  UMOV UR5, URZ ;  /* 0x000000ff00057c82 */ /* 0x000fe20008000000 */
[----:B------:R-:W-:Y:S01]  /*3af0*/  UMOV UR4, URZ ;  /* 0x000000ff00047c82 */ /* 0x000fe20008000000 */
[----:B------:R-:W-:Y:S02]  /*3b00*/  USHF.R.U32.HI UR6, URZ, 0x4, UR6 ;  /* 0x00000004ff067899 */ /* 0x000fe40008011606 */
[----:B------:R-:W-:Y:S02]  /*3b10*/  UIADD3.X UR19, UPT, UPT, UR5, 0x40004040, URZ, UP3, !UPT ;  /* 0x4000404005137890 */ /* 0x000fe40009ffe4ff */
[----:B------:R-:W-:-:S02]  /*3b20*/  UIADD3.X UR17, UPT, UPT, UR4, 0x40004040, URZ, UP2, !UPT ;  /* 0x4000404004117890 */ /* 0x000fc400097fe4ff */
[----:B------:R-:W-:Y:S02]  /*3b30*/  USHF.R.U32.HI UR8, URZ, 0x4, UR8 ;  /* 0x00000004ff087899 */ /* 0x000fe40008011608 */
[----:B------:R-:W-:Y:S02]  /*3b40*/  UIADD3 UR38, UP2, UPT, UR18, 0x100, URZ ;  /* 0x0000010012267890 */ /* 0x000fe4000ff5e0ff */
[----:B------:R-:W-:Y:S02]  /*3b50*/  UIADD3 UR40, UP3, UPT, UR18, 0x200, URZ ;  /* 0x0000020012287890 */ /* 0x000fe4000ff7e0ff */
[----:B------:R-:W-:Y:S02]  /*3b60*/  USGXT.U32 UR32, UR6, 0xe ;  /* 0x0000000e0620789a */ /* 0x000fe40008000000 */
[----:B------:R-:W-:Y:S01]  /*3b70*/  UISETP.NE.U32.AND UP1, UPT, UR22, URZ, UPT ;  /* 0x000000ff1600728c */ /* 0x000fe2000bf25070 */
[----:B------:R-:W0:Y:S01]  /*3b80*/  LDCU UR50, c[0x0][0x3a8] ;  /* 0x00007500ff3277ac */ /* 0x000e220008000800 */
[----:B------:R-:W-:-:S02]  /*3b90*/  USGXT.U32 UR37, UR8, 0xe ;  /* 0x0000000e0825789a */ /* 0x000fc40008000000 */
[----:B------:R-:W-:Y:S02]  /*3ba0*/  UIADD3.X UR39, UPT, UPT, UR19, URZ, URZ, UP2, !UPT ;  /* 0x000000ff13277290 */ /* 0x000fe400097fe4ff */
[----:B------:R-:W-:Y:S02]  /*3bb0*/  UIADD3.X UR41, UPT, UPT, UR19, URZ, URZ, UP3, !UPT ;  /* 0x000000ff13297290 */ /* 0x000fe40009ffe4ff */
[----:B------:R-:W-:Y:S02]  /*3bc0*/  UIADD3.64 UR42, UPT, UPT, UR16, 0x2, URZ ;  /* 0x00000002102a7897 */ /* 0x000fe4000fffe0ff */
[----:B------:R-:W-:Y:S01]  /*3bd0*/  UIADD3.64 UR44, UPT, UPT, UR16, 0x4, URZ ;  /* 0x00000004102c7897 */ /* 0x000fe2000fffe0ff */
[----:B------:R-:W-:Y:S01]  /*3be0*/  UMOV UR33, 0x1 ;  /* 0x0000000100217882 */ /* 0x000fe20000000000 */
[----:B------:R-:W-:Y:S01]  /*3bf0*/  UMOV UR6, URZ ;  /* 0x000000ff00067c82 */ /* 0x000fe20008000000 */
[----:B------:R-:W-:-:S09]  /*3c00*/  UMOV UR34, UR20 ;  /* 0x0000001400227c82 */ /* 0x000fd20008000000 */
.L_x_16:
[----:B------:R-:W-:Y:S02]  /*3c10*/  SHF.R.S32.HI R31, RZ, 0x1f, R149 ;  /* 0x0000001fff1f7819 */ /* 0x000fe40000011495 */
[C---:B------:R-:W-:Y:S02]  /*3c20*/  IADD3 R4, P2, PT, R149.reuse, R140, RZ ;  /* 0x0000008c95047210 */ /* 0x040fe40007f5e0ff */
[----:B------:R-:W-:-:S03]  /*3c30*/  IADD3 R8, P3, PT, R149, R132, RZ ;  /* 0x0000008495087210 */ /* 0x000fc60007f7e0ff */
[----:B------:R-:W-:Y:S01]  /*3c40*/  IMAD.X R5, R31, 0x1, R141, P2 ;  /* 0x000000011f057824 */ /* 0x000fe200010e068d */
[----:B------:R-:W-:Y:S01]  /*3c50*/  IADD3 R12, P2, PT, R149, R124, RZ ;  /* 0x0000007c950c7210 */ /* 0x000fe20007f5e0ff */
[----:B------:R-:W-:Y:S01]  /*3c60*/  IMAD.X R9, R31, 0x1, R133, P3 ;  /* 0x000000011f097824 */ /* 0x000fe200018e0685 */
[----:B------:R-:W-:Y:S02]  /*3c70*/  IADD3 R16, P3, PT, R149, R116, RZ ;  /* 0x0000007495107210 */ /* 0x000fe40007f7e0ff */
[----:B------:R1:W2:Y:S01]  /*3c80*/  LDG.E.U8 R21, desc[UR30][R4.64] ;  /* 0x0000001e04157981 */ /* 0x0002a2000c1e1100 */
[----:B------:R-:W-:Y:S01]  /*3c90*/  IMAD.X R13, R31, 0x1, R125, P2 ;  /* 0x000000011f0d7824 */ /* 0x000fe200010e067d */
[----:B------:R-:W-:Y:S01]  /*3ca0*/  IADD3 R6, P2, PT, R149, R138, RZ ;  /* 0x0000008a95067210 */ /* 0x000fe20007f5e0ff */
[----:B------:R-:W-:Y:S01]  /*3cb0*/  IMAD.X R17, R31, 0x1, R117, P3 ;  /* 0x000000011f117824 */ /* 0x000fe200018e0675 */
[----:B------:R-:W-:Y:S01]  /*3cc0*/  IADD3 R10, P3, PT, R149, R130, RZ ;  /* 0x00000082950a7210 */ /* 0x000fe20007f7e0ff */
[----:B------:R3:W4:Y:S02]  /*3cd0*/  LDG.E.U8 R25, desc[UR30][R8.64] ;  /* 0x0000001e08197981 */ /* 0x000724000c1e1100 */
[----:B------:R-:W-:Y:S01]  /*3ce0*/  IMAD.X R7, R31, 0x1, R139, P2 ;  /* 0x000000011f077824 */ /* 0x000fe200010e068b */
[----:B------:R-:W-:Y:S01]  /*3cf0*/  IADD3 R14, P2, PT, R149, R122, RZ ;  /* 0x0000007a950e7210 */ /* 0x000fe20007f5e0ff */
[----:B------:R-:W-:Y:S01]  /*3d00*/  IMAD.X R11, R31, 0x1, R131, P3 ;  /* 0x000000011f0b7824 */ /* 0x000fe200018e0683 */
[----:B------:R-:W-:Y:S01]  /*3d10*/  IADD3 R18, P3, PT, R149, R114, RZ ;  /* 0x0000007295127210 */ /* 0x000fe20007f7e0ff */
[----:B------:R5:W4:Y:S02]  /*3d20*/  LDG.E.U8 R27, desc[UR30][R12.64] ;  /* 0x0000001e0c1b7981 */ /* 0x000b24000c1e1100 */
[----:B------:R-:W-:Y:S01]  /*3d30*/  IMAD.X R15, R31, 0x1, R123, P2 ;  /* 0x000000011f0f7824 */ /* 0x000fe200010e067b */
[----:B-1----:R-:W-:Y:S01]  /*3d40*/  IADD3 R4, P2, PT, R149, R136, RZ ;  /* 0x0000008895047210 */ /* 0x002fe20007f5e0ff */
[----:B------:R-:W-:Y:S01]  /*3d50*/  IMAD.X R19, R31, 0x1, R115, P3 ;  /* 0x000000011f137824 */ /* 0x000fe200018e0673 */
[----:B---3--:R-:W-:Y:S01]  /*3d60*/  IADD3 R8, P3, PT, R149, R128, RZ ;  /* 0x0000008095087210 */ /* 0x008fe20007f7e0ff */
[----:B------:R1:W3:Y:S02]  /*3d70*/  LDG.E.U8 R29, desc[UR30][R16.64] ;  /* 0x0000001e101d7981 */ /* 0x0002e4000c1e1100 */
[----:B------:R-:W-:Y:S01]  /*3d80*/  IMAD.X R5, R31, 0x1, R137, P2 ;  /* 0x000000011f057824 */ /* 0x000fe200010e0689 */
[----:B-----5:R-:W-:Y:S01]  /*3d90*/  IADD3 R12, P2, PT, R149, R120, RZ ;  /* 0x00000078950c7210 */ /* 0x020fe20007f5e0ff */
[----:B------:R5:W3:Y:S01]  /*3da0*/  LDG.E.U8 R24, desc[UR30][R6.64] ;  /* 0x0000001e06187981 */ /* 0x000ae2000c1e1100 */
[----:B------:R-:W-:-:S03]  /*3db0*/  IMAD.X R9, R31, 0x1, R129, P3 ;  /* 0x000000011f097824 */ /* 0x000fc600018e0681 */
[----:B------:R-:W-:Y:S01]  /*3dc0*/  IMAD.X R13, R31, 0x1, R121, P2 ;  /* 0x000000011f0d7824 */ /* 0x000fe200010e0679 */
[C---:B-1----:R-:W-:Y:S01]  /*3dd0*/  IADD3 R16, P3, PT, R149.reuse, R112, RZ ;  /* 0x0000007095107210 */ /* 0x042fe20007f7e0ff */
[----:B------:R1:W3:Y:S01]  /*3de0*/  LDG.E.U8 R26, desc[UR30][R10.64] ;  /* 0x0000001e0a1a7981 */ /* 0x0002e2000c1e1100 */
[----:B-----5:R-:W-:-:S03]  /*3df0*/  IADD3 R6, P2, PT, R149, R134, RZ ;  /* 0x0000008695067210 */ /* 0x020fc60007f5e0ff */
[----:B------:R5:W3:Y:S01]  /*3e00*/  LDG.E.U8 R28, desc[UR30][R14.64] ;  /* 0x0000001e0e1c7981 */ /* 0x000ae2000c1e1100 */
[----:B------:R-:W-:-:S03]  /*3e10*/  IMAD.X R17, R31, 0x1, R113, P3 ;  /* 0x000000011f117824 */ /* 0x000fc600018e0671 */
[----:B------:R0:W3:Y:S01]  /*3e20*/  LDG.E.U8 R23, desc[UR30][R4.64] ;  /* 0x0000001e04177981 */ /* 0x0000e2000c1e1100 */
[----:B------:R-:W-:Y:S01]  /*3e30*/  IMAD.X R7, R31, 0x1, R135, P2 ;  /* 0x000000011f077824 */ /* 0x000fe200010e0687 */
[C---:B-1----:R-:W-:Y:S02]  /*3e40*/  IADD3 R10, P3, PT, R149.reuse, R126, RZ ;  /* 0x0000007e950a7210 */ /* 0x042fe40007f7e0ff */
[----:B------:R-:W3:Y:S01]  /*3e50*/  LDG.E.U8 R18, desc[UR30][R18.64] ;  /* 0x0000001e12127981 */ /* 0x000ee2000c1e1100 */
[----:B-----5:R-:W-:-:S03]  /*3e60*/  IADD3 R14, P4, PT, R149, R118, RZ ;  /* 0x00000076950e7210 */ /* 0x020fc60007f9e0ff */
[----:B------:R-:W5:Y:S01]  /*3e70*/  LDG.E.U8 R9, desc[UR30][R8.64] ;  /* 0x0000001e08097981 */ /* 0x000f62000c1e1100 */
[----:B0-----:R-:W-:Y:S01]  /*3e80*/  IADD3 R4, P2, PT, R149, R110, RZ ;  /* 0x0000006e95047210 */ /* 0x001fe20007f5e0ff */
[C---:B------:R-:W-:Y:S02]  /*3e90*/  IMAD.X R11, R31.reuse, 0x1, R127, P3 ;  /* 0x000000011f0b7824 */ /* 0x040fe400018e067f */
[----:B------:R-:W5:Y:S01]  /*3ea0*/  LDG.E.U8 R13, desc[UR30][R12.64] ;  /* 0x0000001e0c0d7981 */ /* 0x000f62000c1e1100 */
[C---:B------:R-:W-:Y:S02]  /*3eb0*/  IMAD.X R15, R31.reuse, 0x1, R119, P4 ;  /* 0x000000011f0f7824 */ /* 0x040fe400020e0677 */
[----:B------:R-:W-:Y:S01]  /*3ec0*/  IMAD.X R5, R31, 0x1, R111, P2 ;  /* 0x000000011f057824 */ /* 0x000fe200010e066f */
[----:B------:R-:W5:Y:S04]  /*3ed0*/  LDG.E.U8 R17, desc[UR30][R16.64] ;  /* 0x0000001e10117981 */ /* 0x000f68000c1e1100 */
[----:B------:R-:W5:Y:S04]  /*3ee0*/  LDG.E.U8 R6, desc[UR30][R6.64] ;  /* 0x0000001e06067981 */ /* 0x000f68000c1e1100 */
[----:B------:R-:W5:Y:S04]  /*3ef0*/  LDG.E.U8 R10, desc[UR30][R10.64] ;  /* 0x0000001e0a0a7981 */ /* 0x000f68000c1e1100 */
[----:B------:R-:W5:Y:S04]  /*3f00*/  LDG.E.U8 R14, desc[UR30][R14.64] ;  /* 0x0000001e0e0e7981 */ /* 0x000f68000c1e1100 */
[----:B------:R-:W5:Y:S01]  /*3f10*/  LDG.E.U8 R4, desc[UR30][R4.64] ;  /* 0x0000001e04047981 */ /* 0x000f62000c1e1100 */
[----:B------:R-:W-:-:S02]  /*3f20*/  UMOV UR8, 0x1 ;  /* 0x0000000100087882 */ /* 0x000fc40000000000 */
[----:B------:R-:W-:-:S04]  /*3f30*/  @!UP0 UIADD3 UR8, UPT, UPT, -UR8, 0x100000, URZ ;  /* 0x0010000008088890 */ /* 0x000fc8000fffe1ff */
[----:B------:R-:W-:Y:S02]  /*3f40*/  @!UP0 USHF.L.U32 UR9, UR8, 0xb, URZ ;  /* 0x0000000b08098899 */ /* 0x000fe400080006ff */
[----:B------:R-:W-:Y:S01]  /*3f50*/  @!UP0 USHF.L.U32 UR8, UR8, 0x1, URZ ;  /* 0x0000000108088899 */ /* 0x000fe200080006ff */
[----:B------:R-:W-:Y:S01]  /*3f60*/  VOTEU.ALL UP2, P1 ;  /* 0x0000000000ff7886 */ /* 0x000fe20000840000 */
[----:B--2---:R0:W-:Y:S04]  /*3f70*/  STS.U8 [R74+UR10+0x6000], R21 ;  /* 0x006000154a007988 */ /* 0x0041e8000800000a */
[----:B----4-:R0:W-:Y:S04]  /*3f80*/  STS.U8 [R74+UR10+0x6400], R25 ;  /* 0x006400194a007988 */ /* 0x0101e8000800000a */
[----:B------:R0:W-:Y:S04]  /*3f90*/  STS.U8 [R74+UR10+0x6800], R27 ;  /* 0x0068001b4a007988 */ /* 0x0001e8000800000a */
[----:B---3--:R0:W-:Y:S04]  /*3fa0*/  STS.U8 [R74+UR10+0x6c00], R29 ;  /* 0x006c001d4a007988 */ /* 0x0081e8000800000a */
[----:B------:R0:W-:Y:S04]  /*3fb0*/  STS.U8 [R73+UR10+0x6100], R24 ;  /* 0x0061001849007988 */ /* 0x0001e8000800000a */
[----:B------:R0:W-:Y:S04]  /*3fc0*/  STS.U8 [R73+UR10+0x6500], R26 ;  /* 0x0065001a49007988 */ /* 0x0001e8000800000a */
[----:B------:R0:W-:Y:S04]  /*3fd0*/  STS.U8 [R73+UR10+0x6900], R28 ;  /* 0x0069001c49007988 */ /* 0x0001e8000800000a */
[----:B------:R0:W-:Y:S04]  /*3fe0*/  STS.U8 [R73+UR10+0x6d00], R18 ;  /* 0x006d001249007988 */ /* 0x0001e8000800000a */
[----:B------:R0:W-:Y:S04]  /*3ff0*/  STS.U8 [R72+UR10+0x6200], R23 ;  /* 0x0062001748007988 */ /* 0x0001e8000800000a */
[----:B-----5:R0:W-:Y:S04]  /*4000*/  STS.U8 [R72+UR10+0x6600], R9 ;  /* 0x0066000948007988 */ /* 0x0201e8000800000a */
[----:B------:R0:W-:Y:S04]  /*4010*/  STS.U8 [R72+UR10+0x6a00], R13 ;  /* 0x006a000d48007988 */ /* 0x0001e8000800000a */
[----:B------:R0:W-:Y:S04]  /*4020*/  STS.U8 [R72+UR10+0x6e00], R17 ;  /* 0x006e001148007988 */ /* 0x0001e8000800000a */
[----:B------:R0:W-:Y:S04]  /*4030*/  STS.U8 [R71+UR10+0x6300], R6 ;  /* 0x0063000647007988 */ /* 0x0001e8000800000a */
[----:B------:R0:W-:Y:S04]  /*4040*/  STS.U8 [R71+UR10+0x6700], R10 ;  /* 0x0067000a47007988 */ /* 0x0001e8000800000a */
[----:B------:R0:W-:Y:S04]  /*4050*/  STS.U8 [R71+UR10+0x6b00], R14 ;  /* 0x006b000e47007988 */ /* 0x0001e8000800000a */
[----:B------:R0:W-:Y:S01]  /*4060*/  STS.U8 [R71+UR10+0x6f00], R4 ;  /* 0x006f000447007988 */ /* 0x0001e2000800000a */
[----:B------:R1:W-:Y:S06]  /*4070*/  MEMBAR.ALL.CTA ;  /* 0x0000000000007992 */ /* 0x0003ec0000008000 */
[----:B-1----:R-:W-:Y:S04]  /*4080*/  FENCE.VIEW.ASYNC.S ;  /* 0x00000000000073c6 */ /* 0x002fe80000000000 */
[----:B------:R-:W1:Y:S02]  /*4090*/  FENCE.VIEW.ASYNC.S ;  /* 0x00000000000073c6 */ /* 0x000e640000000000 */
[----:B-1----:R0:W1:Y:S02]  /*40a0*/  @!UP2 SYNCS.EXCH.64 URZ, [UR10+0x8010], UR8 ;  /* 0x008010080affa5b2 */ /* 0x0020640008000100 */
[----:B-1----:R-:W-:Y:S06]  /*40b0*/  BAR.SYNC.DEFER_BLOCKING 0x0 ;  /* 0x0000000000007b1d */ /* 0x002fec0000010000 */
[----:B0-----:R-:W-:Y:S05]  /*40c0*/  BRA.U UP1, `(.L_x_12) ;  /* 0x0000000101547547 */ /* 0x001fea000b800000 */
[----:B------:R-:W-:Y:S01]  /*40d0*/  UIADD3 UR8, UPT, UPT, UR10, 0x8010, URZ ;  /* 0x000080100a087890 */ /* 0x000fe2000fffe0ff */
[----:B------:R-:W-:Y:S01]  /*40e0*/  UMOV UR24, UR36 ;  /* 0x0000002400187c82 */ /* 0x000fe20008000000 */
[----:B------:R-:W-:Y:S01]  /*40f0*/  UMOV UR25, 0x40004040 ;  /* 0x4000404000197882 */ /* 0x000fe20000000000 */
[----:B------:R-:W-:Y:S01]  /*4100*/  UMOV UR22, UR21 ;  /* 0x0000001500167c82 */ /* 0x000fe20008000000 */
[----:B------:R-:W-:Y:S01]  /*4110*/  UMOV UR23, 0x40004040 ;  /* 0x4000404000177882 */ /* 0x000fe20000000000 */
[----:B------:R-:W-:Y:S01]  /*4120*/  UMOV UR26, 0x0 ;  /* 0x00000000001a7882 */ /* 0x000fe20000000000 */
[----:B------:R-:W-:Y:S01]  /*4130*/  UMOV UR27, 0x8088010 ;  /* 0x08088010001b7882 */ /* 0x000fe20000000000 */
[----:B------:R-:W-:Y:S01]  /*4140*/  UMOV UR28, 0x0 ;  /* 0x00000000001c7882 */ /* 0x000fe20000000000 */
[----:B------:R-:W-:Y:S01]  /*4150*/  UMOV UR29, 0x8088010 ;  /* 0x08088010001d7882 */ /* 0x000fe20000000000 */
[----:B------:R-:W-:Y:S01]  /*4160*/  UMOV UR46, 0x0 ;  /* 0x00000000002e7882 */ /* 0x000fe20000000000 */
[----:B------:R-:W-:Y:S01]  /*4170*/  UMOV UR47, 0x8088010 ;  /* 0x08088010002f7882 */ /* 0x000fe20000000000 */
[----:B------:R0:W-:Y:S01]  /*4180*/  UTCQMMA gdesc[UR24], gdesc[UR22], tmem[UR12], tmem[UR26], idesc[UR27], !UPT ;  /* 0x00ff1a16180075ea */ /* 0x0001e2000f80030c */
[----:B------:R-:W-:Y:S01]  /*4190*/  UMOV UR9, URZ ;  /* 0x000000ff00097c82 */ /* 0x000fe20008000000 */
        /* <DEDUP_REMOVED lines=8> */
.L_x_12:
[----:B------:R-:W1:Y:S02]  /*4220*/  SYNCS.PHASECHK.TRANS64.TRYWAIT P2, [UR10+0x8010], RZ ;  /* 0x008010ffff0075a7 */ /* 0x000e64000804110a */
[----:B-1----:R-:W-:Y:S05]  /*4230*/  @!P2 BRA `(.L_x_13) ;  /* 0x000000440048a947 */ /* 0x002fea0003800000 */
.L_x_22:
[----:B------:R-:W-:Y:S01]  /*4240*/  BAR.SYNC.DEFER_BLOCKING 0x0 ;  /* 0x0000000000007b1d */ /* 0x000fe20000010000 */
[----:B------:R-:W-:Y:S01]  /*4250*/  IMAD.U32 R20, R20, -0x80000000, RZ ;  /* 0x8000000014147824 */ /* 0x000fe200078e00ff */
[----:B------:R-:W-:-:S04]  /*4260*/  USHF.R.S32.HI UR4, URZ, 0x1f, UR34 ;  /* 0x0000001fff047899 */ /* 0x000fc80008011422 */
[----:B------:R-:W-:Y:S01]  /*4270*/  LDTM.16dp32bit_t0_t15.x16 R4, tmem[UR14] ;  /* 0x0000000e000479ee */ /* 0x000fe20008a00000 */
[----:B------:R-:W1:Y:S01]  /*4280*/  LDTM.16dp32bit_t16_t31.x16 R4, tmem[UR14+0x10] ;  /* 0x0000100e000479ee */ /* 0x000e620008a20000 */
[----:B------:R-:W2:Y:S01]  /*4290*/  @!P1 SYNCS.CCTL.IV [UR10+0x8010] ;  /* 0x00801000ff0099b1 */ /* 0x000ea2000800000a */
[----:B------:R-:W-:Y:S01]  /*42a0*/  NOP ;  /* 0x0000000000007918 */ /* 0x000fe20000000000 */
[----:B-1----:R-:W-:Y:S01]  /*42b0*/  FMUL R21, R4, UR50 ;  /* 0x0000003204157c20 */ /* 0x002fe20008400000 */
[----:B------:R-:W-:Y:S01]  /*42c0*/  FMUL R24, R5, UR50 ;  /* 0x0000003205187c20 */ /* 0x000fe20008400000 */
[----:B------:R-:W-:Y:S01]  /*42d0*/  FMUL R23, R6, UR50 ;  /* 0x0000003206177c20 */ /* 0x000fe20008400000 */
[----:B------:R-:W-:Y:S01]  /*42e0*/  FMUL R25, R7, UR50 ;  /* 0x0000003207197c20 */ /* 0x000fe20008400000 */
[----:B------:R-:W-:-:S03]  /*42f0*/  FMUL R26, R8, UR50 ;  /* 0x00000032081a7c20 */ /* 0x000fc60008400000 */
        /* <DEDUP_REMOVED lines=17> */
[----:B------:R-:W-:-:S04]  /*4410*/  FMNMX3 R24, R25, R21, R24, !PT ;  /* 0x0000001519187276 */ /* 0x000fc80007800018 */
[----:B------:R-:W-:-:S05]  /*4420*/  FMNMX R23, R23, R24, !PT ;  /* 0x0000001817177209 */ /* 0x000fca0007800000 */
[----:B------:R-:W1:Y:S02]  /*4430*/  SHFL.BFLY PT, R107, R23, 0x10, 0x1f ;  /* 0x0e001f00176b7f89 */ /* 0x000e6400000e0000 */
[----:B-1----:R-:W-:-:S05]  /*4440*/  FMNMX3 R107, R23, R107, R22, !PT ;  /* 0x0000006b176b7276 */ /* 0x002fca0007800016 */
[--C-:B------:R-:W-:Y:S01]  /*4450*/  FFMA R4, R4, UR50, -R107.reuse ;  /* 0x0000003204047c23 */ /* 0x100fe2000800086b */
[--C-:B------:R-:W-:Y:S01]  /*4460*/  FFMA R5, R5, UR50, -R107.reuse ;  /* 0x0000003205057c23 */ /* 0x100fe2000800086b */
[--C-:B------:R-:W-:Y:S01]  /*4470*/  FFMA R6, R6, UR50, -R107.reuse ;  /* 0x0000003206067c23 */ /* 0x100fe2000800086b */
[--C-:B------:R-:W-:Y:S01]  /*4480*/  FFMA R7, R7, UR50, -R107.reuse ;  /* 0x0000003207077c23 */ /* 0x100fe2000800086b */
[----:B------:R-:W-:Y:S01]  /*4490*/  FMUL R4, R4, 1.4426950216293334961 ;  /* 0x3fb8aa3b04047820 */ /* 0x000fe20000400000 */
[----:B------:R-:W-:Y:S01]  /*44a0*/  FMUL R5, R5, 1.4426950216293334961 ;  /* 0x3fb8aa3b05057820 */ /* 0x000fe20000400000 */
[----:B------:R-:W-:Y:S01]  /*44b0*/  FMUL R6, R6, 1.4426950216293334961 ;  /* 0x3fb8aa3b06067820 */ /* 0x000fe20000400000 */
[----:B------:R-:W-:Y:S01]  /*44c0*/  FMUL R7, R7, 1.4426950216293334961 ;  /* 0x3fb8aa3b07077820 */ /* 0x000fe20000400000 */
[----:B------:R1:W-:Y:S01]  /*44d0*/  MUFU.EX2 R31, R4 ;  /* 0x00000004001f7308 */ /* 0x0003e20000000800 */
[--C-:B------:R-:W-:Y:S01]  /*44e0*/  FFMA R8, R8, UR50, -R107.reuse ;  /* 0x0000003208087c23 */ /* 0x100fe2000800086b */
[--C-:B------:R-:W-:Y:S01]  /*44f0*/  FFMA R9, R9, UR50, -R107.reuse ;  /* 0x0000003209097c23 */ /* 0x100fe2000800086b */
[--C-:B------:R-:W-:Y:S01]  /*4500*/  FFMA R10, R10, UR50, -R107.reuse ;  /* 0x000000320a0a7c23 */ /* 0x100fe2000800086b */
[--C-:B------:R-:W-:Y:S01]  /*4510*/  FFMA R11, R11, UR50, -R107.reuse ;  /* 0x000000320b0b7c23 */ /* 0x100fe2000800086b */
[----:B------:R-:W-:Y:S01]  /*4520*/  FMUL R8, R8, 1.4426950216293334961 ;  /* 0x3fb8aa3b08087820 */ /* 0x000fe20000400000 */
[----:B------:R-:W-:Y:S01]  /*4530*/  FMUL R9, R9, 1.4426950216293334961 ;  /* 0x3fb8aa3b09097820 */ /* 0x000fe20000400000 */
[----:B------:R-:W-:Y:S01]  /*4540*/  FMUL R10, R10, 1.4426950216293334961 ;  /* 0x3fb8aa3b0a0a7820 */ /* 0x000fe20000400000 */
[----:B------:R-:W3:Y:S01]  /*4550*/  MUFU.EX2 R24, R5 ;  /* 0x0000000500187308 */ /* 0x000ee20000000800 */
[----:B-1----:R-:W-:Y:S01]  /*4560*/  FADD R4, -R107, R22 ;  /* 0x000000166b047221 */ /* 0x002fe20000000100 */
[----:B------:R-:W-:Y:S01]  /*4570*/  FMUL R11, R11, 1.4426950216293334961 ;  /* 0x3fb8aa3b0b0b7820 */ /* 0x000fe20000400000 */
[--C-:B------:R-:W-:Y:S01]  /*4580*/  FFMA R12, R12, UR50, -R107.reuse ;  /* 0x000000320c0c7c23 */ /* 0x100fe2000800086b */
[--C-:B------:R-:W-:Y:S01]  /*4590*/  FFMA R13, R13, UR50, -R107.reuse ;  /* 0x000000320d0d7c23 */ /* 0x100fe2000800086b */
[----:B------:R-:W-:Y:S01]  /*45a0*/  FMUL R4, R4, 1.4426950216293334961 ;  /* 0x3fb8aa3b04047820 */ /* 0x000fe20000400000 */
[--C-:B------:R-:W-:Y:S01]  /*45b0*/  FFMA R14, R14, UR50, -R107.reuse ;  /* 0x000000320e0e7c23 */ /* 0x100fe2000800086b */
[----:B------:R-:W-:Y:S01]  /*45c0*/  FMUL R12, R12, 1.4426950216293334961 ;  /* 0x3fb8aa3b0c0c7820 */ /* 0x000fe20000400000 */
[----:B------:R1:W4:Y:S01]  /*45d0*/  MUFU.EX2 R144, R6 ;  /* 0x0000000600907308 */ /* 0x0003220000000800 */
[----:B------:R-:W-:Y:S01]  /*45e0*/  FMUL R13, R13, 1.4426950216293334961 ;  /* 0x3fb8aa3b0d0d7820 */ /* 0x000fe20000400000 */
[----:B------:R-:W-:Y:S01]  /*45f0*/  FMUL R14, R14, 1.4426950216293334961 ;  /* 0x3fb8aa3b0e0e7820 */ /* 0x000fe20000400000 */
[--C-:B------:R-:W-:Y:S01]  /*4600*/  FFMA R15, R15, UR50, -R107.reuse ;  /* 0x000000320f0f7c23 */ /* 0x100fe2000800086b */
[--C-:B------:R-:W-:Y:S01]  /*4610*/  FFMA R16, R16, UR50, -R107.reuse ;  /* 0x0000003210107c23 */ /* 0x100fe2000800086b */
[--C-:B------:R-:W-:Y:S01]  /*4620*/  FFMA R17, R17, UR50, -R107.reuse ;  /* 0x0000003211117c23 */ /* 0x100fe2000800086b */
[--C-:B------:R-:W-:Y:S01]  /*4630*/  FFMA R18, R18, UR50, -R107.reuse ;  /* 0x0000003212127c23 */ /* 0x100fe2000800086b */
[----:B------:R-:W-:Y:S01]  /*4640*/  FMUL R15, R15, 1.4426950216293334961 ;  /* 0x3fb8aa3b0f0f7820 */ /* 0x000fe20000400000 */
[----:B------:R5:W2:Y:S01]  /*4650*/  MUFU.EX2 R151, R4 ;  /* 0x0000000400977308 */ /* 0x000aa20000000800 */
[----:B---3--:R-:W-:Y:S01]  /*4660*/  FADD R5, R31, R24 ;  /* 0x000000181f057221 */ /* 0x008fe20000000000 */
[----:B------:R-:W-:Y:S01]  /*4670*/  FMUL R16, R16, 1.4426950216293334961 ;  /* 0x3fb8aa3b10107820 */ /* 0x000fe20000400000 */
[----:B------:R-:W-:Y:S01]  /*4680*/  FMUL R17, R17, 1.4426950216293334961 ;  /* 0x3fb8aa3b11117820 */ /* 0x000fe20000400000 */
[----:B------:R-:W-:Y:S01]  /*4690*/  FMUL R18, R18, 1.4426950216293334961 ;  /* 0x3fb8aa3b12127820 */ /* 0x000fe20000400000 */
[----:B------:R-:W-:Y:S01]  /*46a0*/  FFMA R19, R19, UR50, -R107 ;  /* 0x0000003213137c23 */ /* 0x000fe2000800086b */
[----:B-1----:R-:W-:-:S02]  /*46b0*/  IADD3 R6, P4, PT, R104, UR34, RZ ;  /* 0x0000002268067c10 */ /* 0x002fc4000ff9e0ff */
[----:B------:R-:W1:Y:S01]  /*46c0*/  MUFU.EX2 R26, R7 ;  /* 0x00000007001a7308 */ /* 0x000e620000000800 */
[----:B----4-:R-:W-:Y:S01]  /*46d0*/  FADD R5, R144, R5 ;  /* 0x0000000590057221 */ /* 0x010fe20000000000 */
[----:B------:R-:W-:Y:S01]  /*46e0*/  FMUL R19, R19, 1.4426950216293334961 ;  /* 0x3fb8aa3b13137820 */ /* 0x000fe20000400000 */
[----:B-----5:R-:W-:-:S05]  /*46f0*/  IADD3 R4, P3, PT, R108, UR34, RZ ;  /* 0x000000226c047c10 */ /* 0x020fca000ff7e0ff */
[----:B------:R-:W3:Y:S01]  /*4700*/  MUFU.EX2 R28, R8 ;  /* 0x00000008001c7308 */ /* 0x000ee20000000800 */
[----:B--2---:R2:W-:Y:S01]  /*4710*/  STSM.16.M88 [R2+0x6000], R151 ;  /* 0x0060009702007844 */ /* 0x0045e20000000000 */
[----:B------:R-:W-:Y:S01]  /*4720*/  BAR.SYNC.DEFER_BLOCKING 0x0 ;  /* 0x0000000000007b1d */ /* 0x000fe20000010000 */
[----:B-1----:R-:W-:-:S05]  /*4730*/  FADD R5, R26, R5 ;  /* 0x000000051a057221 */ /* 0x002fca0000000000 */
[----:B------:R-:W1:Y:S01]  /*4740*/  MUFU.EX2 R30, R9 ;  /* 0x00000009001e7308 */ /* 0x000e620000000800 */
[----:B---3--:R-:W-:-:S07]  /*4750*/  FADD R5, R28, R5 ;  /* 0x000000051c057221 */ /* 0x008fce0000000000 */
[----:B------:R-:W3:Y:S08]  /*4760*/  MUFU.EX2 R32, R10 ;  /* 0x0000000a00207308 */ /* 0x000ef00000000800 */
[----:B------:R-:W4:Y:S01]  /*4770*/  MUFU.EX2 R145, R11 ;  /* 0x0000000b00917308 */ /* 0x000f220000000800 */
[----:B-1----:R-:W-:Y:S01]  /*4780*/  FADD R5, R30, R5 ;  /* 0x000000051e057221 */ /* 0x002fe20000000000 */
[----:B------:R2:W1:Y:S01]  /*4790*/  LDSM.16.M88 R148, [R70+UR10+0x6000] ;  /* 0x0060000a4694783b */ /* 0x0004620008000000 */
[----:B------:R-:W5:Y:S05]  /*47a0*/  SYNCS.PHASECHK.TRANS64.TRYWAIT P2, [UR13], R20 ;  /* 0x00000014ff0075a7 */ /* 0x000f6a000804110d */
[----:B------:R-:W0:Y:S01]  /*47b0*/  MUFU.EX2 R33, R12 ;  /* 0x0000000c00217308 */ /* 0x000e220000000800 */
[----:B---3--:R-:W-:-:S07]  /*47c0*/  FADD R5, R32, R5 ;  /* 0x0000000520057221 */ /* 0x008fce0000000000 */
[----:B------:R-:W3:Y:S01]  /*47d0*/  MUFU.EX2 R34, R13 ;  /* 0x0000000d00227308 */ /* 0x000ee20000000800 */
[----:B----4-:R-:W-:-:S07]  /*47e0*/  FADD R5, R145, R5 ;  /* 0x0000000591057221 */ /* 0x010fce0000000000 */
[----:B------:R-:W4:Y:S01]  /*47f0*/  MUFU.EX2 R146, R14 ;  /* 0x0000000e00927308 */ /* 0x000f220000000800 */
[----:B0-----:R-:W-:-:S07]  /*4800*/  FADD R5, R33, R5 ;  /* 0x0000000521057221 */ /* 0x001fce0000000000 */
        /* <DEDUP_REMOVED lines=9> */
[----:B----4-:R-:W-:-:S04]  /*48a0*/  FADD R5, R38, R5 ;  /* 0x0000000526057221 */ /* 0x010fc80000000000 */
[----:B0-----:R-:W-:-:S04]  /*48b0*/  FADD R5, R40, R5 ;  /* 0x0000000528057221 */ /* 0x001fc80000000000 */
[----:B---3--:R-:W-:Y:S01]  /*48c0*/  FADD R150, R147, R5 ;  /* 0x0000000593967221 */ /* 0x008fe20000000000 */
[----:B------:R-:W-:-:S04]  /*48d0*/  IADD3.X R5, PT, PT, R109, UR4, RZ, P3, !PT ;  /* 0x000000046d057c10 */ /* 0x000fc80009ffe4ff */
[----:B------:R2:W0:Y:S01]  /*48e0*/  SHFL.BFLY PT, R153, R150, 0x10, 0x1f ;  /* 0x0e001f0096997f89 */ /* 0x00042200000e0000 */
[----:B-1---5:R-:W-:Y:S05]  /*48f0*/  @!P2 BRA `(.L_x_14) ;  /* 0x0000003c00a4a947 */ /* 0x022fea0003800000 */
.L_x_23:
[----:B------:R-:W-:Y:S01]  /*4900*/  IADD3 R8, P2, PT, R102, UR34, RZ ;  /* 0x0000002266087c10 */ /* 0x000fe2000ff5e0ff */
[----:B------:R1:W3:Y:S01]  /*4910*/  LDG.E.U8 R21, desc[UR30][R4.64] ;  /* 0x0000001e04157981 */ /* 0x0002e2000c1e1100 */
[----:B------:R-:W-:Y:S02]  /*4920*/  IADD3 R10, P3, PT, R100, UR34, RZ ;  /* 0x00000022640a7c10 */ /* 0x000fe4000ff7e0ff */
[----:B------:R-:W-:Y:S02]  /*4930*/  IADD3.X R9, PT, PT, R103, UR4, RZ, P2, !PT ;  /* 0x0000000467097c10 */ /* 0x000fe400097fe4ff */
[----:B------:R-:W-:Y:S02]  /*4940*/  IADD3 R12, P2, PT, R98, UR34, RZ ;  /* 0x00000022620c7c10 */ /* 0x000fe4000ff5e0ff */
[----:B------:R-:W-:Y:S01]  /*4950*/  IADD3.X R7, PT, PT, R105, UR4, RZ, P4, !PT ;  /* 0x0000000469077c10 */ /* 0x000fe2000a7fe4ff */
[----:B------:R-:W4:Y:S01]  /*4960*/  LDG.E.U8 R25, desc[UR30][R8.64] ;  /* 0x0000001e08197981 */ /* 0x000f22000c1e1100 */
[----:B------:R-:W-:-:S02]  /*4970*/  IADD3.X R11, PT, PT, R101, UR4, RZ, P3, !PT ;  /* 0x00000004650b7c10 */ /* 0x000fc40009ffe4ff */
[----:B------:R-:W-:Y:S01]  /*4980*/  IADD3.X R13, PT, PT, R99, UR4, RZ, P2, !PT ;  /* 0x00000004630d7c10 */ /* 0x000fe200097fe4ff */
[----:B--2---:R5:W2:Y:S01]  /*4990*/  LDG.E.U8 R23, desc[UR30][R6.64] ;  /* 0x0000001e06177981 */ /* 0x004aa2000c1e1100 */
[----:B------:R-:W-:-:S03]  /*49a0*/  IADD3 R14, P3, PT, R96, UR34, RZ ;  /* 0x00000022600e7c10 */ /* 0x000fc6000ff7e0ff */
[----:B------:R0:W2:Y:S01]  /*49b0*/  LDG.E.U8 R27, desc[UR30][R10.64] ;  /* 0x0000001e0a1b7981 */ /* 0x0000a2000c1e1100 */
[----:B------:R-:W-:-:S03]  /*49c0*/  IADD3.X R15, PT, PT, R97, UR4, RZ, P3, !PT ;  /* 0x00000004610f7c10 */ /* 0x000fc60009ffe4ff */
[----:B------:R0:W2:Y:S01]  /*49d0*/  LDG.E.U8 R29, desc[UR30][R12.64] ;  /* 0x0000001e0c1d7981 */ /* 0x0000a2000c1e1100 */
[----:B------:R-:W-:Y:S02]  /*49e0*/  IADD3 R16, P2, PT, R94, UR34, RZ ;  /* 0x000000225e107c10 */ /* 0x000fe4000ff5e0ff */
[----:B-1----:R-:W-:Y:S01]  /*49f0*/  IADD3 R4, P3, PT, R92, UR34, RZ ;  /* 0x000000225c047c10 */ /* 0x002fe2000ff7e0ff */
[----:B------:R1:W2:Y:S01]  /*4a00*/  LDG.E.U8 R155, desc[UR30][R14.64] ;  /* 0x0000001e0e9b7981 */ /* 0x0002a2000c1e1100 */
[----:B------:R-:W-:Y:S02]  /*4a10*/  IADD3.X R17, PT, PT, R95, UR4, RZ, P2, !PT ;  /* 0x000000045f117c10 */ /* 0x000fe400097fe4ff */
[----:B------:R-:W-:Y:S02]  /*4a20*/  IADD3.X R5, PT, PT, R93, UR4, RZ, P3, !PT ;  /* 0x000000045d057c10 */ /* 0x000fe40009ffe4ff */
[----:B-----5:R-:W-:Y:S01]  /*4a30*/  IADD3 R6, P2, PT, R90, UR34, RZ ;  /* 0x000000225a067c10 */ /* 0x020fe2000ff5e0ff */
[----:B------:R5:W2:Y:S01]  /*4a40*/  LDG.E.U8 R157, desc[UR30][R16.64] ;  /* 0x0000001e109d7981 */ /* 0x000aa2000c1e1100 */
[----:B0-----:R-:W-:-:S02]  /*4a50*/  IADD3 R10, P3, PT, R86, UR34, RZ ;  /* 0x00000022560a7c10 */ /* 0x001fc4000ff7e0ff */
[----:B------:R-:W-:Y:S01]  /*4a60*/  IADD3.X R7, PT, PT, R91, UR4, RZ, P2, !PT ;  /* 0x000000045b077c10 */ /* 0x000fe200097fe4ff */
[----:B------:R0:W2:Y:S01]  /*4a70*/  LDG.E.U8 R159, desc[UR30][R4.64] ;  /* 0x0000001e049f7981 */ /* 0x0000a2000c1e1100 */
[----:B------:R-:W-:Y:S02]  /*4a80*/  IADD3.X R11, PT, PT, R87, UR4, RZ, P3, !PT ;  /* 0x00000004570b7c10 */ /* 0x000fe40009ffe4ff */
[----:B------:R-:W-:Y:S01]  /*4a90*/  IADD3 R8, P4, PT, R88, UR34, RZ ;  /* 0x0000002258087c10 */ /* 0x000fe2000ff9e0ff */
[----:B------:R-:W2:Y:S01]  /*4aa0*/  LDG.E.U8 R161, desc[UR30][R6.64] ;  /* 0x0000001e06a17981 */ /* 0x000ea2000c1e1100 */
[----:B------:R-:W-:Y:S02]  /*4ab0*/  IADD3 R12, P2, PT, R84, UR34, RZ ;  /* 0x00000022540c7c10 */ /* 0x000fe4000ff5e0ff */
[----:B-1----:R-:W-:Y:S01]  /*4ac0*/  IADD3 R14, P3, PT, R82, UR34, RZ ;  /* 0x00000022520e7c10 */ /* 0x002fe2000ff7e0ff */
[----:B------:R-:W2:Y:S01]  /*4ad0*/  LDG.E.U8 R165, desc[UR30][R10.64] ;  /* 0x0000001e0aa57981 */ /* 0x000ea2000c1e1100 */
[----:B------:R-:W-:-:S02]  /*4ae0*/  IADD3.X R9, PT, PT, R89, UR4, RZ, P4, !PT ;  /* 0x0000000459097c10 */ /* 0x000fc4000a7fe4ff */
[----:B------:R-:W-:Y:S02]  /*4af0*/  IADD3.X R13, PT, PT, R85, UR4, RZ, P2, !PT ;  /* 0x00000004550d7c10 */ /* 0x000fe400097fe4ff */
[----:B------:R-:W-:Y:S01]  /*4b00*/  IADD3.X R15, PT, PT, R83, UR4, RZ, P3, !PT ;  /* 0x00000004530f7c10 */ /* 0x000fe20009ffe4ff */
[----:B------:R-:W2:Y:S01]  /*4b10*/  LDG.E.U8 R163, desc[UR30][R8.64] ;  /* 0x0000001e08a37981 */ /* 0x000ea2000c1e1100 */
[----:B-----5:R-:W-:Y:S02]  /*4b20*/  IADD3 R16, P2, PT, R80, UR34, RZ ;  /* 0x0000002250107c10 */ /* 0x020fe4000ff5e0ff */
[----:B------:R-:W-:Y:S01]  /*4b30*/  IADD3 R18, P4, PT, R78, UR34, RZ ;  /* 0x000000224e127c10 */ /* 0x000fe2000ff9e0ff */
[----:B------:R-:W5:Y:S01]  /*4b40*/  LDG.E.U8 R167, desc[UR30][R12.64] ;  /* 0x0000001e0ca77981 */ /* 0x000f62000c1e1100 */
[----:B0-----:R-:W-:Y:S02]  /*4b50*/  IADD3 R4, P3, PT, R76, UR34, RZ ;  /* 0x000000224c047c10 */ /* 0x001fe4000ff7e0ff */
[----:B------:R-:W-:Y:S01]  /*4b60*/  IADD3.X R17, PT, PT, R81, UR4, RZ, P2, !PT ;  /* 0x0000000451117c10 */ /* 0x000fe200097fe4ff */
[----:B------:R-:W5:Y:S01]  /*4b70*/  LDG.E.U8 R169, desc[UR30][R14.64] ;  /* 0x0000001e0ea97981 */ /* 0x000f62000c1e1100 */
[----:B------:R-:W-:-:S02]  /*4b80*/  IADD3.X R19, PT, PT, R79, UR4, RZ, P4, !PT ;  /* 0x000000044f137c10 */ /* 0x000fc4000a7fe4ff */
[----:B------:R-:W-:Y:S01]  /*4b90*/  IADD3.X R5, PT, PT, R77, UR4, RZ, P3, !PT ;  /* 0x000000044d057c10 */ /* 0x000fe20009ffe4ff */
[----:B------:R-:W5:Y:S04]  /*4ba0*/  LDG.E.U8 R171, desc[UR30][R16.64] ;  /* 0x0000001e10ab7981 */ /* 0x000f68000c1e1100 */
[----:B------:R-:W5:Y:S04]  /*4bb0*/  LDG.E.U8 R173, desc[UR30][R18.64] ;  /* 0x0000001e12ad7981 */ /* 0x000f68000c1e1100 */
[----:B------:R0:W5:Y:S01]  /*4bc0*/  LDG.E.U8 R175, desc[UR30][R4.64] ;  /* 0x0000001e04af7981 */ /* 0x000162000c1e1100 */
[----:B------:R-:W-:-:S02]  /*4bd0*/  F2FP.SATFINITE.E4M3.F32.PACK_AB_MERGE_C R144, R26, R144, RZ ;  /* 0x000000901a90723e */ /* 0x000fc400048070ff */
[----:B------:R-:W-:Y:S02]  /*4be0*/  F2FP.SATFINITE.E4M3.F32.PACK_AB_MERGE_C R145, R145, R32, RZ ;  /* 0x000000209191723e */ /* 0x000fe400048070ff */
[----:B------:R-:W-:Y:S02]  /*4bf0*/  F2FP.SATFINITE.E4M3.F32.PACK_AB_MERGE_C R146, R22, R146, RZ ;  /* 0x000000921692723e */ /* 0x000fe400048070ff */
[----:B------:R-:W-:Y:S02]  /*4c00*/  F2FP.SATFINITE.E4M3.F32.PACK_AB_MERGE_C R147, R147, R40, RZ ;  /* 0x000000289393723e */ /* 0x000fe400048070ff */
[----:B------:R-:W-:Y:S02]  /*4c10*/  F2FP.SATFINITE.E4M3.F32.PACK_AB_MERGE_C R145, R30, R28, R145 ;  /* 0x0000001c1e91723e */ /* 0x000fe40004807091 */
[----:B------:R-:W-:Y:S02]  /*4c20*/  F2FP.SATFINITE.E4M3.F32.PACK_AB_MERGE_C R144, R24, R31, R144 ;  /* 0x0000001f1890723e */ /* 0x000fe40004807090 */
[----:B------:R-:W-:-:S02]  /*4c30*/  F2FP.SATFINITE.E4M3.F32.PACK_AB_MERGE_C R146, R34, R33, R146 ;  /* 0x000000212292723e */ /* 0x000fc40004807092 */
[----:B------:R-:W-:Y:S01]  /*4c40*/  F2FP.SATFINITE.E4M3.F32.PACK_AB_MERGE_C R147, R38, R36, R147 ;  /* 0x000000242693723e */ /* 0x000fe20004807093 */
[----:B------:R-:W-:Y:S01]  /*4c50*/  ULEA UR13, UR33, UR10, 0x3 ;  /* 0x0000000a210d7291 */ /* 0x000fe2000f8e18ff */
[----:B------:R-:W-:Y:S01]  /*4c60*/  FADD R150, R150, R153 ;  /* 0x0000009996967221 */ /* 0x000fe20000000000 */
[----:B------:R-:W-:Y:S02]  /*4c70*/  UMOV UR4, UR5 ;  /* 0x0000000500047c82 */ /* 0x000fe40008000000 */
[----:B------:R-:W-:Y:S01]  /*4c80*/  UIADD3 UR13, UPT, UPT, UR13, 0x8000, URZ ;  /* 0x000080000d0d7890 */ /* 0x000fe2000fffe0ff */
[----:B---3--:R-:W-:Y:S04]  /*4c90*/  STS.U8 [R74+UR10+0x7000], R21 ;  /* 0x007000154a007988 */ /* 0x008fe8000800000a */
[----:B----4-:R-:W-:Y:S04]  /*4ca0*/  STS.U8 [R74+UR10+0x7200], R25 ;  /* 0x007200194a007988 */ /* 0x010fe8000800000a */
[----:B--2---:R-:W-:Y:S04]  /*4cb0*/  STS.U8 [R74+UR10+0x7100], R23 ;  /* 0x007100174a007988 */ /* 0x004fe8000800000a */
[----:B------:R-:W-:Y:S04]  /*4cc0*/  STS.U8 [R74+UR10+0x7300], R27 ;  /* 0x0073001b4a007988 */ /* 0x000fe8000800000a */
[----:B------:R0:W-:Y:S02]  /*4cd0*/  STS.U8 [R74+UR10+0x7400], R29 ;  /* 0x0074001d4a007988 */ /* 0x0001e4000800000a */
[----:B0-----:R-:W0:Y:S02]  /*4ce0*/  LDTM.x64 R4, tmem[UR11] ;  /* 0x0000000b000479ee */ /* 0x001e240008340000 */
[----:B------:R1:W-:Y:S04]  /*4cf0*/  STS.U8 [R74+UR10+0x7500], R155 ;  /* 0x0075009b4a007988 */ /* 0x0003e8000800000a */
[----:B------:R1:W-:Y:S04]  /*4d00*/  STS.U8 [R74+UR10+0x7600], R157 ;  /* 0x0076009d4a007988 */ /* 0x0003e8000800000a */
[----:B------:R1:W-:Y:S04]  /*4d10*/  STS.U8 [R74+UR10+0x7700], R159 ;  /* 0x0077009f4a007988 */ /* 0x0003e8000800000a */
[----:B------:R1:W-:Y:S04]  /*4d20*/  STS.U8 [R74+UR10+0x7800], R161 ;  /* 0x007800a14a007988 */ /* 0x0003e8000800000a */
[----:B------:R1:W-:Y:S04]  /*4d30*/  STS.U8 [R74+UR10+0x7a00], R165 ;  /* 0x007a00a54a007988 */ /* 0x0003e8000800000a */
[----:B------:R1:W-:Y:S01]  /*4d40*/  STS.U8 [R74+UR10+0x7900], R163 ;  /* 0x007900a34a007988 */ /* 0x0003e2000800000a */
[C---:B0-----:R-:W-:Y:S01]  /*4d50*/  FMUL R4, R148.reuse, R4 ;  /* 0x0000000494047220 */ /* 0x041fe20000400000 */
        /* <DEDUP_REMOVED lines=62> */
[----:B------:R-:W-:Y:S01]  /*5140*/  FMUL R67, R148, R67 ;  /* 0x0000004394437220 */ /* 0x000fe20000400000 */
[----:B-----5:R1:W-:Y:S04]  /*5150*/  STS.U8 [R74+UR10+0x7b00], R167 ;  /* 0x007b00a74a007988 */ /* 0x0203e8000800000a */
[----:B------:R1:W-:Y:S04]  /*5160*/  STS.U8 [R74+UR10+0x7c00], R169 ;  /* 0x007c00a94a007988 */ /* 0x0003e8000800000a */
[----:B------:R1:W-:Y:S04]  /*5170*/  STS.U8 [R74+UR10+0x7d00], R171 ;  /* 0x007d00ab4a007988 */ /* 0x0003e8000800000a */
[----:B------:R1:W-:Y:S04]  /*5180*/  STS.U8 [R74+UR10+0x7e00], R173 ;  /* 0x007e00ad4a007988 */ /* 0x0003e8000800000a */
[----:B------:R1:W-:Y:S04]  /*5190*/  STS.U8 [R74+UR10+0x7f00], R175 ;  /* 0x007f00af4a007988 */ /* 0x0003e8000800000a */
[----:B------:R1:W-:Y:S01]  /*51a0*/  STS.128 [R75+0x4000], R144 ;  /* 0x004000904b007388 */ /* 0x0003e20000000c00 */
[----:B------:R-:W-:Y:S01]  /*51b0*/  NOP ;  /* 0x0000000000007918 */ /* 0x000fe20000000000 */
[----:B------:R1:W-:Y:S01]  /*51c0*/  STTM.x64 tmem[UR11], R4 ;  /* 0x00000004000079ed */ /* 0x0003e2000834000b */
[----:B------:R-:W0:Y:S02]  /*51d0*/  FENCE.VIEW.ASYNC.T ;  /* 0x00000000000073c6 */ /* 0x000e240000000200 */
[----:B0-----:R-:W-:Y:S06]  /*51e0*/  BAR.SYNC.DEFER_BLOCKING 0x0 ;  /* 0x0000000000007b1d */ /* 0x001fec0000010000 */
[----:B------:R0:W-:Y:S06]  /*51f0*/  MEMBAR.ALL.CTA ;  /* 0x0000000000007992 */ /* 0x0001ec0000008000 */
[----:B0-----:R-:W0:Y:S02]  /*5200*/  FENCE.VIEW.ASYNC.S ;  /* 0x00000000000073c6 */ /* 0x001e240000000000 */
[----:B0-----:R-:W-:Y:S06]  /*5210*/  BAR.SYNC.DEFER_BLOCKING 0x0 ;  /* 0x0000000000007b1d */ /* 0x001fec0000010000 */
[----:B------:R-:W-:Y:S05]  /*5220*/  BRA.U UP1, `(.L_x_15) ;  /* 0x0000000101307547 */ /* 0x000fea000b800000 */
[----:B------:R-:W-:Y:S01]  /*5230*/  UMOV UR8, UR13 ;  /* 0x0000000d00087c82 */ /* 0x000fe20008000000 */
[----:B------:R-:W-:Y:S01]  /*5240*/  UMOV UR9, URZ ;  /* 0x000000ff00097c82 */ /* 0x000fe20008000000 */
[----:B------:R-:W-:Y:S01]  /*5250*/  UMOV UR24, UR37 ;  /* 0x0000002500187c82 */ /* 0x000fe20008000000 */
[----:B------:R-:W-:Y:S01]  /*5260*/  UMOV UR25, 0xc0004010 ;  /* 0xc000401000197882 */ /* 0x000fe20000000000 */
[----:B------:R-:W-:Y:S01]  /*5270*/  UMOV UR22, UR32 ;  /* 0x0000002000167c82 */ /* 0x000fe20008000000 */
[----:B------:R-:W-:Y:S01]  /*5280*/  UMOV UR23, 0xc0004010 ;  /* 0xc000401000177882 */ /* 0x000fe20000000000 */
[----:B------:R-:W-:Y:S01]  /*5290*/  UMOV UR26, 0x0 ;  /* 0x00000000001a7882 */ /* 0x000fe20000000000 */
[----:B------:R-:W-:Y:S01]  /*52a0*/  UMOV UR27, 0x8200010 ;  /* 0x08200010001b7882 */ /* 0x000fe20000000000 */
[----:B------:R-:W-:Y:S01]  /*52b0*/  UMOV UR5, UR8 ;  /* 0x0000000800057c82 */ /* 0x000fe20008000000 */
[----:B------:R0:W-:Y:S01]  /*52c0*/  UTCQMMA gdesc[UR24], gdesc[UR22], tmem[UR35], tmem[UR26], idesc[UR27], UPT ;  /* 0x00ff1a16180075ea */ /* 0x0001e2000b800323 */
[----:B------:R0:W-:Y:S01]  /*52d0*/  UTCBAR [UR5], URZ ;  /* 0x000000ff050073e9 */ /* 0x0001e200080000ff */
[----:B------:R-:W-:-:S02]  /*52e0*/  NOP ;  /* 0x0000000000007918 */ /* 0x000fc40000000000 */
.L_x_15:
[----:B------:R-:W-:Y:S01]  /*52f0*/  UIADD3 UR33, UPT, UPT, UR33, 0x1, URZ ;  /* 0x0000000121217890 */ /* 0x000fe2000fffe0ff */
[----:B------:R-:W-:Y:S01]  /*5300*/  FFMA R142, R151, R142, R150 ;  /* 0x0000008e978e7223 */ /* 0x000fe20000000096 */
[----:B------:R-:W-:Y:S01]  /*5310*/  UIADD3 UR6, UPT, UPT, UR6, 0x20, URZ ;  /* 0x0000002006067890 */ /* 0x000fe2000fffe0ff */
[----:B------:R-:W-:Y:S01]  /*5320*/  IMAD.IADD R149, R143, 0x1, R149 ;  /* 0x000000018f957824 */ /* 0x000fe200078e0295 */
[----:B------:R-:W-:Y:S01]  /*5330*/  UISETP.GT.AND UP2, UPT, UR33, 0x1, UPT ;  /* 0x000000012100788c */ /* 0x000fe2000bf44270 */
[----:B-1----:R-:W-:Y:S01]  /*5340*/  IMAD.U32 R20, RZ, RZ, UR4 ;  /* 0x00000004ff147e24 */ /* 0x002fe2000f8e00ff */
[----:B------:R-:W-:Y:S01]  /*5350*/  UIADD3 UR34, UPT, UPT, UR20, UR34, URZ ;  /* 0x0000002214227290 */ /* 0x000fe2000fffe0ff */
[----:B------:R-:W-:Y:S01]  /*5360*/  IMAD.MOV.U32 R22, RZ, RZ, R107 ;  /* 0x000000ffff167224 */ /* 0x000fe200078e006b */
[----:B0-----:R-:W-:Y:S02]  /*5370*/  USEL UR5, URZ, 0x1, !UP2 ;  /* 0x00000001ff057887 */ /* 0x001fe4000d000000 */
[----:B------:R-:W-:-:S02]  /*5380*/  USEL UR33, UR33, URZ, !UP2 ;  /* 0x000000ff21217287 */ /* 0x000fc4000d000000 */
[----:B------:R-:W-:Y:S02]  /*5390*/  UISETP.GE.AND UP2, UPT, UR6, UR15, UPT ;  /* 0x0000000f0600728c */ /* 0x000fe4000bf46270 */
[----:B------:R-:W-:-:S07]  /*53a0*/  ULOP3.LUT UR5, UR4, UR5, URZ, 0x3c, !UPT ;  /* 0x0000000504057292 */ /* 0x000fce000f8e3cff */
[----:B------:R-:W-:Y:S05]  /*53b0*/  BRA.U !UP2, `(.L_x_16) ;  /* 0xffffffe90a147547 */ /* 0x000fea000b83ffff */
.L_x_11:
[----:B------:R-:W1:Y:S02]  /*53c0*/  LDCU UR5, c[0x0][0x3f0] ;  /* 0x00007e00ff0577ac */ /* 0x000e640008000800 */
[----:B-1----:R-:W-:-:S09]  /*53d0*/  UISETP.GE.AND UP0, UPT, UR5, 0x1, UPT ;  /* 0x000000010500788c */ /* 0x002fd2000bf06270 */
[----:B------:R-:W-:Y:S05]  /*53e0*/  BRA.U !UP0, `(.L_x_17) ;  /* 0x0000000108107547 */ /* 0x000fea000b800000 */
[----:B------:R-:W-:-:S06]  /*53f0*/  USHF.L.U32 UR4, UR4, 0x1f, URZ ;  /* 0x0000001f04047899 */ /* 0x000fcc00080006ff */
[----:B0-----:R-:W-:-:S04]  /*5400*/  IMAD.U32 R4, RZ, RZ, UR4 ;  /* 0x00000004ff047e24 */ /* 0x001fc8000f8e00ff */
[----:B------:R-:W0:Y:S02]  /*5410*/  SYNCS.PHASECHK.TRANS64.TRYWAIT P2, [UR13], R4 ;  /* 0x00000004ff0075a7 */ /* 0x000e24000804110d */
[----:B0-----:R-:W-:Y:S05]  /*5420*/  @!P2 BRA `(.L_x_18) ;  /* 0x0000003000e4a947 */ /* 0x001fea0003800000 */
.L_x_17:
[----:B------:R-:W-:Y:S01]  /*5430*/  BAR.SYNC.DEFER_BLOCKING 0x0 ;  /* 0x0000000000007b1d */ /* 0x000fe20000010000 */
[----:B------:R-:W-:Y:S02]  /*5440*/  FSETP.GEU.AND P2, PT, R142, 1.175494350822287508e-38, PT ;  /* 0x008000008e00780b */ /* 0x000fe40003f4e000 */
[----:B------:R-:W-:-:S03]  /*5450*/  LOP3.LUT R71, R0, 0x80, RZ, 0xc0, !PT ;  /* 0x0000008000477812 */ /* 0x000fc600078ec0ff */
[----:B------:R-:W1:Y:S01]  /*5460*/  LDCU.64 UR4, c[0x0][0x3e0] ;  /* 0x00007c00ff0477ac */ /* 0x000e620008000a00 */
[----:B------:R-:W-:Y:S02]  /*5470*/  LEA R76, R71, UR10, 0x5 ;  /* 0x0000000a474c7c11 */ /* 0x000fe4000f8e28ff */
[----:B------:R-:W-:-:S03]  /*5480*/  FSEL R71, RZ, -23, P2 ;  /* 0xc1b80000ff477808 */ /* 0x000fc60001000000 */
[----:B------:R-:W-:Y:S01]  /*5490*/  IMAD R69, R69, 0x10, R76 ;  /* 0x0000001045457824 */ /* 0x000fe200078e024c */
[----:B------:R-:W3:Y:S02]  /*54a0*/  @!P1 SYNCS.CCTL.IV [UR10+0x8000] ;  /* 0x00800000ff0099b1 */ /* 0x000ee4000800000a */
[----:B---3--:R-:W-:Y:S01]  /*54b0*/  BAR.SYNC.DEFER_BLOCKING 0x0 ;  /* 0x0000000000007b1d */ /* 0x008fe20000010000 */
[----:B-1----:R-:W-:-:S05]  /*54c0*/  UIMAD UR4, UR7, UR4, URZ ;  /* 0x00000004070472a4 */ /* 0x002fca000f8e02ff */
[----:B------:R-:W1:Y:S02]  /*54d0*/  @!P1 SYNCS.CCTL.IV [UR10+0x8008] ;  /* 0x00800800ff0099b1 */ /* 0x000e64000800000a */
[----:B-1----:R1:W-:Y:S01]  /*54e0*/  STSM.16.M88 [R2], R142 ;  /* 0x0000008e02007844 */ /* 0x0023e20000000000 */
[----:B------:R-:W-:Y:S01]  /*54f0*/  BAR.SYNC.DEFER_BLOCKING 0x0 ;  /* 0x0000000000007b1d */ /* 0x000fe20000010000 */
[----:B-1----:R-:W-:-:S05]  /*5500*/  @!P2 FMUL R142, R142, 8388608 ;  /* 0x4b0000008e8ea820 */ /* 0x002fca0000400000 */
[----:B0-----:R-:W0:Y:S01]  /*5510*/  LDTM.x64 R4, tmem[UR11] ;  /* 0x0000000b000479ee */ /* 0x001e220008340000 */
[----:B------:R-:W-:-:S05]  /*5520*/  VIADD R73, R142, 0xc0cafb0d ;  /* 0xc0cafb0d8e497836 */ /* 0x000fca0000000000 */
[----:B------:R-:W-:-:S04]  /*5530*/  LOP3.LUT R73, R73, 0xff800000, RZ, 0xc0, !PT ;  /* 0xff80000049497812 */ /* 0x000fc800078ec0ff */
[----:B--2---:R-:W-:Y:S01]  /*5540*/  I2FP.F32.S32 R74, R73 ;  /* 0x00000049004a7245 */ /* 0x004fe20000201400 */
[----:B------:R-:W-:Y:S01]  /*5550*/  IMAD.IADD R73, R142, 0x1, -R73 ;  /* 0x000000018e497824 */ /* 0x000fe200078e0a49 */
[----:B------:R-:W1:Y:S03]  /*5560*/  LDSM.16.M88 R72, [R70+UR10] ;  /* 0x0000000a4648783b */ /* 0x000e660008000000 */
[----:B------:R-:W-:Y:S01]  /*5570*/  FADD R73, R73, -1 ;  /* 0xbf80000049497421 */ /* 0x000fe20000000000 */
[----:B------:R-:W-:Y:S01]  /*5580*/  NOP ;  /* 0x0000000000007918 */ /* 0x000fe20000000000 */
[----:B------:R-:W-:Y:S01]  /*5590*/  FFMA.FTZ R71, R74, 1.1920928955078125e-07, R71 ;  /* 0x340000004a477823 */ /* 0x000fe20000010047 */
[----:B0-----:R-:W-:Y:S01]  /*55a0*/  BAR.SYNC.DEFER_BLOCKING 0x0 ;  /* 0x0000000000007b1d */ /* 0x001fe20000010000 */
[C---:B-1----:R-:W-:Y:S02]  /*55b0*/  FSETP.GT.AND P1, PT, |R72|.reuse, 8.50705917302346158658e+37, PT ;  /* 0x7e8000004800780b */ /* 0x042fe40003f24200 */
[----:B------:R-:W-:-:S11]  /*55c0*/  FSETP.GEU.AND P2, PT, |R72|, 1.175494350822287508e-38, PT ;  /* 0x008000004800780b */ /* 0x000fd60003f4e200 */
[----:B------:R-:W-:Y:S01]  /*55d0*/  @P1 FMUL R72, R72, 0.25 ;  /* 0x3e80000048481820 */ /* 0x000fe20000400000 */
[----:B------:R-:W-:Y:S01]  /*55e0*/  @P1 FMUL R4, R4, 0.25 ;  /* 0x3e80000004041820 */ /* 0x000fe20000400000 */
[----:B------:R-:W-:Y:S01]  /*55f0*/  @P1 FMUL R5, R5, 0.25 ;  /* 0x3e80000005051820 */ /* 0x000fe20000400000 */
[----:B------:R-:W-:Y:S01]  /*5600*/  @P1 FMUL R6, R6, 0.25 ;  /* 0x3e80000006061820 */ /* 0x000fe20000400000 */
[----:B------:R-:W-:Y:S01]  /*5610*/  @!P2 FMUL R72, R72, 16777216 ;  /* 0x4b8000004848a820 */ /* 0x000fe20000400000 */
[----:B------:R-:W-:Y:S01]  /*5620*/  @P1 FMUL R7, R7, 0.25 ;  /* 0x3e80000007071820 */ /* 0x000fe20000400000 */
[----:B------:R-:W-:Y:S01]  /*5630*/  @P1 FMUL R8, R8, 0.25 ;  /* 0x3e80000008081820 */ /* 0x000fe20000400000 */
[----:B------:R-:W-:Y:S01]  /*5640*/  @P1 FMUL R9, R9, 0.25 ;  /* 0x3e80000009091820 */ /* 0x000fe20000400000 */
[----:B------:R-:W-:Y:S01]  /*5650*/  @P1 FMUL R12, R12, 0.25 ;  /* 0x3e8000000c0c1820 */ /* 0x000fe20000400000 */
[----:B------:R-:W-:Y:S01]  /*5660*/  @P1 FMUL R13, R13, 0.25 ;  /* 0x3e8000000d0d1820 */ /* 0x000fe20000400000 */
[----:B------:R-:W0:Y:S01]  /*5670*/  MUFU.RCP R72, R72 ;  /* 0x0000004800487308 */ /* 0x000e220000001000 */
[----:B------:R-:W-:Y:S01]  /*5680*/  @P1 FMUL R14, R14, 0.25 ;  /* 0x3e8000000e0e1820 */ /* 0x000fe20000400000 */
        /* <DEDUP_REMOVED lines=15> */
[----:B------:R-:W-:Y:S01]  /*5780*/  @!P2 FMUL R4, R4, 16777216 ;  /* 0x4b8000000404a820 */ /* 0x000fe20000400000 */
        /* <DEDUP_REMOVED lines=141> */
[----:B------:R-:W-:Y:S01]  /*6060*/  F2FP.SATFINITE.E4M3.F32.PACK_AB_MERGE_C R4, R5, R4, RZ ;  /* 0x000000040504723e */ /* 0x000fe200048070ff */
        /* <DEDUP_REMOVED lines=34> */
[----:B------:R-:W-:-:S02]  /*6290*/  F2FP.SATFINITE.E4M3.F32.PACK_AB_MERGE_C R26, R27, R26, RZ ;  /* 0x0000001a1b1a723e */ /* 0x000fc400048070ff */
[----:B------:R-:W-:Y:S02]  /*62a0*/  F2FP.SATFINITE.E4M3.F32.PACK_AB_MERGE_C R36, R37, R36, RZ ;  /* 0x000000242524723e */ /* 0x000fe400048070ff */
[----:B------:R-:W-:Y:S02]  /*62b0*/  F2FP.SATFINITE.E4M3.F32.PACK_AB_MERGE_C R38, R39, R38, RZ ;  /* 0x000000262726723e */ /* 0x000fe400048070ff */
[----:B------:R-:W-:Y:S02]  /*62c0*/  LOP3.LUT R21, R4, 0xffff, RZ, 0xc0, !PT ;  /* 0x0000ffff04157812 */ /* 0x000fe400078ec0ff */
[----:B------:R-:W-:Y:S02]  /*62d0*/  LOP3.LUT R72, R6, 0xffff, RZ, 0xc0, !PT ;  /* 0x0000ffff06487812 */ /* 0x000fe400078ec0ff */
[----:B------:R-:W-:Y:S02]  /*62e0*/  LOP3.LUT R23, R8, 0xffff, RZ, 0xc0, !PT ;  /* 0x0000ffff08177812 */ /* 0x000fe400078ec0ff */
[----:B------:R-:W-:-:S02]  /*62f0*/  LOP3.LUT R25, R12, 0xffff, RZ, 0xc0, !PT ;  /* 0x0000ffff0c197812 */ /* 0x000fc400078ec0ff */
[----:B------:R-:W-:Y:S02]  /*6300*/  LOP3.LUT R14, R14, 0xffff, RZ, 0xc0, !PT ;  /* 0x0000ffff0e0e7812 */ /* 0x000fe400078ec0ff */
[----:B------:R-:W-:Y:S02]  /*6310*/  LOP3.LUT R27, R16, 0xffff, RZ, 0xc0, !PT ;  /* 0x0000ffff101b7812 */ /* 0x000fe400078ec0ff */
[----:B------:R-:W-:Y:S02]  /*6320*/  LOP3.LUT R20, R20, 0xffff, RZ, 0xc0, !PT ;  /* 0x0000ffff14147812 */ /* 0x000fe400078ec0ff */
[----:B------:R-:W-:Y:S02]  /*6330*/  LOP3.LUT R39, R24, 0xffff, RZ, 0xc0, !PT ;  /* 0x0000ffff18277812 */ /* 0x000fe400078ec0ff */
[----:B------:R-:W-:Y:S02]  /*6340*/  LOP3.LUT R37, R22, 0xffff, RZ, 0xc0, !PT ;  /* 0x0000ffff16257812 */ /* 0x000fe400078ec0ff */
[----:B------:R-:W-:-:S02]  /*6350*/  F2FP.SATFINITE.E4M3.F32.PACK_AB_MERGE_C R28, R29, R28, RZ ;  /* 0x0000001c1d1c723e */ /* 0x000fc400048070ff */
[----:B------:R-:W-:Y:S02]  /*6360*/  F2FP.SATFINITE.E4M3.F32.PACK_AB_MERGE_C R30, R31, R30, RZ ;  /* 0x0000001e1f1e723e */ /* 0x000fe400048070ff */
[----:B------:R-:W-:Y:S02]  /*6370*/  F2FP.SATFINITE.E4M3.F32.PACK_AB_MERGE_C R32, R33, R32, RZ ;  /* 0x000000202120723e */ /* 0x000fe400048070ff */
[----:B------:R-:W-:Y:S02]  /*6380*/  F2FP.SATFINITE.E4M3.F32.PACK_AB_MERGE_C R40, R41, R40, RZ ;  /* 0x000000282928723e */ /* 0x000fe400048070ff */
[----:B------:R-:W-:Y:S02]  /*6390*/  F2FP.SATFINITE.E4M3.F32.PACK_AB_MERGE_C R44, R45, R44, RZ ;  /* 0x0000002c2d2c723e */ /* 0x000fe400048070ff */
[----:B------:R-:W-:Y:S02]  /*63a0*/  F2FP.SATFINITE.E4M3.F32.PACK_AB_MERGE_C R46, R47, R46, RZ ;  /* 0x0000002e2f2e723e */ /* 0x000fe400048070ff */
[----:B------:R-:W-:-:S02]  /*63b0*/  F2FP.SATFINITE.E4M3.F32.PACK_AB_MERGE_C R48, R49, R48, RZ ;  /* 0x000000303130723e */ /* 0x000fc400048070ff */
[----:B------:R-:W-:Y:S02]  /*63c0*/  F2FP.SATFINITE.E4M3.F32.PACK_AB_MERGE_C R42, R43, R42, RZ ;  /* 0x0000002a2b2a723e */ /* 0x000fe400048070ff */
[----:B------:R-:W-:Y:S02]  /*63d0*/  F2FP.SATFINITE.E4M3.F32.PACK_AB_MERGE_C R50, R51, R50, RZ ;  /* 0x000000323332723e */ /* 0x000fe400048070ff */
[----:B------:R-:W-:Y:S02]  /*63e0*/  F2FP.SATFINITE.E4M3.F32.PACK_AB_MERGE_C R52, R53, R52, RZ ;  /* 0x000000343534723e */ /* 0x000fe400048070ff */
[----:B------:R-:W-:Y:S02]  /*63f0*/  F2FP.SATFINITE.E4M3.F32.PACK_AB_MERGE_C R54, R55, R54, RZ ;  /* 0x000000363736723e */ /* 0x000fe400048070ff */
[----:B------:R-:W-:Y:S02]  /*6400*/  F2FP.SATFINITE.E4M3.F32.PACK_AB_MERGE_C R56, R57, R56, RZ ;  /* 0x000000383938723e */ /* 0x000fe400048070ff */
[----:B------:R-:W-:-:S02]  /*6410*/  PRMT R5, R23, 0x3340, R0 ;  /* 0x0000334017057816 */ /* 0x000fc40000000000 */
[--C-:B------:R-:W-:Y:S02]  /*6420*/  PRMT R7, R27, 0x3340, R0.reuse ;  /* 0x000033401b077816 */ /* 0x100fe40000000000 */
[----:B------:R-:W-:Y:S02]  /*6430*/  PRMT R9, R39, 0x3340, R0 ;  /* 0x0000334027097816 */ /* 0x000fe40000000000 */
[----:B------:R-:W-:Y:S02]  /*6440*/  PRMT R4, R21, 0x3340, R72 ;  /* 0x0000334015047816 */ /* 0x000fe40000000048 */
[----:B------:R-:W-:Y:S02]  /*6450*/  PRMT R6, R25, 0x3340, R14 ;  /* 0x0000334019067816 */ /* 0x000fe4000000000e */
[----:B------:R-:W-:Y:S02]  /*6460*/  PRMT R8, R20, 0x3340, R37 ;  /* 0x0000334014087816 */ /* 0x000fe40000000025 */
[----:B------:R-:W-:-:S02]  /*6470*/  LOP3.LUT R28, R28, 0xffff, RZ, 0xc0, !PT ;  /* 0x0000ffff1c1c7812 */ /* 0x000fc400078ec0ff */
[----:B------:R-:W-:Y:S02]  /*6480*/  LOP3.LUT R41, R30, 0xffff, RZ, 0xc0, !PT ;  /* 0x0000ffff1e297812 */ /* 0x000fe400078ec0ff */
[----:B------:R-:W-:Y:S02]  /*6490*/  LOP3.LUT R43, R32, 0xffff, RZ, 0xc0, !PT ;  /* 0x0000ffff202b7812 */ /* 0x000fe400078ec0ff */
[----:B------:R-:W-:Y:S02]  /*64a0*/  LOP3.LUT R36, R36, 0xffff, RZ, 0xc0, !PT ;  /* 0x0000ffff24247812 */ /* 0x000fe400078ec0ff */
[----:B------:R-:W-:Y:S02]  /*64b0*/  LOP3.LUT R45, R38, 0xffff, RZ, 0xc0, !PT ;  /* 0x0000ffff262d7812 */ /* 0x000fe400078ec0ff */
[----:B------:R-:W-:Y:S02]  /*64c0*/  LOP3.LUT R47, R40, 0xffff, RZ, 0xc0, !PT ;  /* 0x0000ffff282f7812 */ /* 0x000fe400078ec0ff */
[----:B------:R-:W-:-:S02]  /*64d0*/  LOP3.LUT R44, R44, 0xffff, RZ, 0xc0, !PT ;  /* 0x0000ffff2c2c7812 */ /* 0x000fc400078ec0ff */
[----:B------:R-:W-:Y:S02]  /*64e0*/  LOP3.LUT R49, R46, 0xffff, RZ, 0xc0, !PT ;  /* 0x0000ffff2e317812 */ /* 0x000fe400078ec0ff */
[----:B------:R-:W-:Y:S02]  /*64f0*/  LOP3.LUT R51, R48, 0xffff, RZ, 0xc0, !PT ;  /* 0x0000ffff30337812 */ /* 0x000fe400078ec0ff */
[----:B------:R-:W-:Y:S02]  /*6500*/  F2FP.SATFINITE.E4M3.F32.PACK_AB_MERGE_C R10, R11, R10, RZ ;  /* 0x0000000a0b0a723e */ /* 0x000fe400048070ff */
[----:B------:R-:W-:Y:S02]  /*6510*/  PRMT R11, R4, 0x5410, R5 ;  /* 0x00005410040b7816 */ /* 0x000fe40000000005 */
[----:B------:R-:W-:Y:S02]  /*6520*/  PRMT R13, R6, 0x5410, R7 ;  /* 0x00005410060d7816 */ /* 0x000fe40000000007 */
[----:B------:R-:W-:-:S02]  /*6530*/  PRMT R15, R8, 0x5410, R9 ;  /* 0x00005410080f7816 */ /* 0x000fc40000000009 */
[----:B------:R-:W-:Y:S02]  /*6540*/  LOP3.LUT R52, R52, 0xffff, RZ, 0xc0, !PT ;  /* 0x0000ffff34347812 */ /* 0x000fe400078ec0ff */
[----:B------:R-:W-:Y:S02]  /*6550*/  LOP3.LUT R53, R54, 0xffff, RZ, 0xc0, !PT ;  /* 0x0000ffff36357812 */ /* 0x000fe400078ec0ff */
[----:B------:R-:W-:Y:S02]  /*6560*/  LOP3.LUT R55, R56, 0xffff, RZ, 0xc0, !PT ;  /* 0x0000ffff38377812 */ /* 0x000fe400078ec0ff */
[----:B------:R-:W-:Y:S02]  /*6570*/  F2FP.SATFINITE.E4M3.F32.PACK_AB_MERGE_C R60, R61, R60, RZ ;  /* 0x0000003c3d3c723e */ /* 0x000fe400048070ff */
[----:B------:R-:W-:Y:S02]  /*6580*/  F2FP.SATFINITE.E4M3.F32.PACK_AB_MERGE_C R62, R63, R62, RZ ;  /* 0x0000003e3f3e723e */ /* 0x000fe400048070ff */
[----:B------:R-:W-:-:S02]  /*6590*/  F2FP.SATFINITE.E4M3.F32.PACK_AB_MERGE_C R64, R65, R64, RZ ;  /* 0x000000404140723e */ /* 0x000fc400048070ff */
[--C-:B------:R-:W-:Y:S02]  /*65a0*/  PRMT R5, R43, 0x3340, R0.reuse ;  /* 0x000033402b057816 */ /* 0x100fe40000000000 */
[--C-:B------:R-:W-:Y:S02]  /*65b0*/  PRMT R7, R47, 0x3340, R0.reuse ;  /* 0x000033402f077816 */ /* 0x100fe40000000000 */
[----:B------:R-:W-:Y:S02]  /*65c0*/  PRMT R9, R51, 0x3340, R0 ;  /* 0x0000334033097816 */ /* 0x000fe40000000000 */
[----:B------:R-:W-:Y:S02]  /*65d0*/  PRMT R4, R28, 0x3340, R41 ;  /* 0x000033401c047816 */ /* 0x000fe40000000029 */
[----:B------:R-:W-:Y:S02]  /*65e0*/  PRMT R6, R36, 0x3340, R45 ;  /* 0x0000334024067816 */ /* 0x000fe4000000002d */
[----:B------:R-:W-:-:S02]  /*65f0*/  PRMT R8, R44, 0x3340, R49 ;  /* 0x000033402c087816 */ /* 0x000fc40000000031 */
[----:B------:R-:W-:Y:S02]  /*6600*/  F2FP.SATFINITE.E4M3.F32.PACK_AB_MERGE_C R18, R19, R18, RZ ;  /* 0x000000121312723e */ /* 0x000fe400048070ff */
[----:B------:R-:W-:Y:S02]  /*6610*/  F2FP.SATFINITE.E4M3.F32.PACK_AB_MERGE_C R58, R59, R58, RZ ;  /* 0x0000003a3b3a723e */ /* 0x000fe400048070ff */
[----:B------:R-:W-:Y:S02]  /*6620*/  PRMT R19, R55, 0x3340, R0 ;  /* 0x0000334037137816 */ /* 0x000fe40000000000 */
[----:B------:R-:W-:Y:S02]  /*6630*/  PRMT R12, R52, 0x3340, R53 ;  /* 0x00003340340c7816 */ /* 0x000fe40000000035 */
[----:B------:R-:W-:Y:S02]  /*6640*/  PRMT R17, R4, 0x5410, R5 ;  /* 0x0000541004117816 */ /* 0x000fe40000000005 */
[----:B------:R-:W-:-:S02]  /*6650*/  PRMT R29, R6, 0x5410, R7 ;  /* 0x00005410061d7816 */ /* 0x000fc40000000007 */
[----:B------:R-:W-:Y:S02]  /*6660*/  PRMT R33, R8, 0x5410, R9 ;  /* 0x0000541008217816 */ /* 0x000fe40000000009 */
[----:B------:R-:W-:Y:S02]  /*6670*/  LOP3.LUT R60, R60, 0xffff, RZ, 0xc0, !PT ;  /* 0x0000ffff3c3c7812 */ /* 0x000fe400078ec0ff */
[----:B------:R-:W-:Y:S02]  /*6680*/  LOP3.LUT R57, R62, 0xffff, RZ, 0xc0, !PT ;  /* 0x0000ffff3e397812 */ /* 0x000fe400078ec0ff */
[----:B------:R-:W-:Y:S02]  /*6690*/  LOP3.LUT R59, R64, 0xffff, RZ, 0xc0, !PT ;  /* 0x0000ffff403b7812 */ /* 0x000fe400078ec0ff */
[----:B------:R-:W-:Y:S02]  /*66a0*/  SHF.R.U32.HI R4, RZ, 0x8, R21 ;  /* 0x00000008ff047819 */ /* 0x000fe40000011615 */
[----:B------:R-:W-:-:S02]  /*66b0*/  SHF.R.U32.HI R5, RZ, 0x8, R72 ;  /* 0x00000008ff057819 */ /* 0x000fc40000011648 */
[----:B------:R-:W-:Y:S02]  /*66c0*/  SHF.R.U32.HI R6, RZ, 0x8, R23 ;  /* 0x00000008ff067819 */ /* 0x000fe40000011617 */
[----:B------:R-:W-:Y:S02]  /*66d0*/  SHF.R.U32.HI R7, RZ, 0x8, R25 ;  /* 0x00000008ff077819 */ /* 0x000fe40000011619 */
[----:B------:R-:W-:Y:S02]  /*66e0*/  SHF.R.U32.HI R8, RZ, 0x8, R14 ;  /* 0x00000008ff087819 */ /* 0x000fe4000001160e */
[----:B------:R-:W-:Y:S02]  /*66f0*/  PRMT R31, R12, 0x5410, R19 ;  /* 0x000054100c1f7816 */ /* 0x000fe40000000013 */
[----:B------:R-:W-:Y:S02]  /*6700*/  PRMT R12, R59, 0x3340, R0 ;  /* 0x000033403b0c7816 */ /* 0x000fe40000000000 */
[----:B------:R-:W-:-:S02]  /*6710*/  PRMT R9, R60, 0x3340, R57 ;  /* 0x000033403c097816 */ /* 0x000fc40000000039 */
[----:B------:R-:W-:Y:S02]  /*6720*/  LOP3.LUT R4, R4, 0xffff, RZ, 0xc0, !PT ;  /* 0x0000ffff04047812 */ /* 0x000fe400078ec0ff */
[----:B------:R-:W-:Y:S02]  /*6730*/  LOP3.LUT R5, R5, 0xffff, RZ, 0xc0, !PT ;  /* 0x0000ffff05057812 */ /* 0x000fe400078ec0ff */
[----:B------:R-:W-:Y:S02]  /*6740*/  LOP3.LUT R6, R6, 0xffff, RZ, 0xc0, !PT ;  /* 0x0000ffff06067812 */ /* 0x000fe400078ec0ff */
[----:B------:R-:W-:Y:S02]  /*6750*/  LOP3.LUT R7, R7, 0xffff, RZ, 0xc0, !PT ;  /* 0x0000ffff07077812 */ /* 0x000fe400078ec0ff */
[----:B------:R-:W-:Y:S02]  /*6760*/  LOP3.LUT R8, R8, 0xffff, RZ, 0xc0, !PT ;  /* 0x0000ffff08087812 */ /* 0x000fe400078ec0ff */
[----:B------:R-:W-:-:S02]  /*6770*/  F2FP.SATFINITE.E4M3.F32.PACK_AB_MERGE_C R34, R35, R34, RZ ;  /* 0x000000222322723e */ /* 0x000fc400048070ff */
[----:B------:R-:W-:Y:S02]  /*6780*/  PRMT R35, R9, 0x5410, R12 ;  /* 0x0000541009237816 */ /* 0x000fe4000000000c */
[----:B------:R-:W-:Y:S02]  /*6790*/  PRMT R12, R4, 0x3340, R5 ;  /* 0x00003340040c7816 */ /* 0x000fe40000000005 */
[----:B------:R-:W-:Y:S02]  /*67a0*/  PRMT R19, R6, 0x3340, R1 ;  /* 0x0000334006137816 */ /* 0x000fe40000000001 */
[----:B------:R-:W-:Y:S02]  /*67b0*/  PRMT R14, R7, 0x3340, R8 ;  /* 0x00003340070e7816 */ /* 0x000fe40000000008 */
[----:B------:R-:W-:Y:S02]  /*67c0*/  SHF.R.U32.HI R4, RZ, 0x8, R27 ;  /* 0x00000008ff047819 */ /* 0x000fe4000001161b */
[----:B------:R-:W-:-:S02]  /*67d0*/  SHF.R.U32.HI R5, RZ, 0x8, R20 ;  /* 0x00000008ff057819 */ /* 0x000fc40000011614 */
[----:B------:R-:W-:Y:S02]  /*67e0*/  SHF.R.U32.HI R6, RZ, 0x8, R37 ;  /* 0x00000008ff067819 */ /* 0x000fe40000011625 */
[----:B------:R-:W-:Y:S02]  /*67f0*/  SHF.R.U32.HI R7, RZ, 0x8, R39 ;  /* 0x00000008ff077819 */ /* 0x000fe40000011627 */
[----:B------:R-:W-:Y:S02]  /*6800*/  SHF.R.U32.HI R8, RZ, 0x8, R28 ;  /* 0x00000008ff087819 */ /* 0x000fe4000001161c */
[----:B------:R-:W-:Y:S02]  /*6810*/  SHF.R.U32.HI R9, RZ, 0x8, R41 ;  /* 0x00000008ff097819 */ /* 0x000fe40000011629 */
[----:B------:R-:W-:Y:S02]  /*6820*/  LOP3.LUT R4, R4, 0xffff, RZ, 0xc0, !PT ;  /* 0x0000ffff04047812 */ /* 0x000fe400078ec0ff */
[----:B------:R-:W-:-:S02]  /*6830*/  LOP3.LUT R5, R5, 0xffff, RZ, 0xc0, !PT ;  /* 0x0000ffff05057812 */ /* 0x000fc400078ec0ff */
[----:B------:R-:W-:Y:S02]  /*6840*/  LOP3.LUT R6, R6, 0xffff, RZ, 0xc0, !PT ;  /* 0x0000ffff06067812 */ /* 0x000fe400078ec0ff */
[----:B------:R-:W-:Y:S02]  /*6850*/  LOP3.LUT R7, R7, 0xffff, RZ, 0xc0, !PT ;  /* 0x0000ffff07077812 */ /* 0x000fe400078ec0ff */
[----:B------:R-:W-:Y:S02]  /*6860*/  LOP3.LUT R8, R8, 0xffff, RZ, 0xc0, !PT ;  /* 0x0000ffff08087812 */ /* 0x000fe400078ec0ff */
[----:B------:R-:W-:Y:S02]  /*6870*/  LOP3.LUT R9, R9, 0xffff, RZ, 0xc0, !PT ;  /* 0x0000ffff09097812 */ /* 0x000fe400078ec0ff */
[----:B------:R-:W-:Y:S02]  /*6880*/  PRMT R21, R4, 0x3340, R1 ;  /* 0x0000334004157816 */ /* 0x000fe40000000001 */
[----:B------:R-:W-:-:S02]  /*6890*/  PRMT R16, R5, 0x3340, R6 ;  /* 0x0000334005107816 */ /* 0x000fc40000000006 */
[----:B------:R-:W-:Y:S02]  /*68a0*/  PRMT R23, R7, 0x3340, R0 ;  /* 0x0000334007177816 */ /* 0x000fe40000000000 */
[----:B------:R-:W-:Y:S01]  /*68b0*/  PRMT R20, R8, 0x3340, R9 ;  /* 0x0000334008147816 */ /* 0x000fe20000000009 */
[----:B------:R-:W-:Y:S01]  /*68c0*/  IMAD.MOV.U32 R8, RZ, RZ, 0x3dc6b27f ;  /* 0x3dc6b27fff087424 */ /* 0x000fe200078e00ff */
[----:B------:R-:W-:Y:S02]  /*68d0*/  SHF.R.U32.HI R4, RZ, 0x8, R43 ;  /* 0x00000008ff047819 */ /* 0x000fe4000001162b */
[----:B------:R-:W-:Y:S02]  /*68e0*/  SHF.R.U32.HI R5, RZ, 0x8, R36 ;  /* 0x00000008ff057819 */ /* 0x000fe40000011624 */
[----:B------:R-:W-:Y:S02]  /*68f0*/  SHF.R.U32.HI R6, RZ, 0x8, R45 ;  /* 0x00000008ff067819 */ /* 0x000fe4000001162d */
[----:B------:R-:W-:-:S02]  /*6900*/  SHF.R.U32.HI R7, RZ, 0x8, R47 ;  /* 0x00000008ff077819 */ /* 0x000fc4000001162f */
[----:B------:R-:W-:Y:S01]  /*6910*/  LOP3.LUT R9, R4, 0xffff, RZ, 0xc0, !PT ;  /* 0x0000ffff04097812 */ /* 0x000fe200078ec0ff */
[----:B------:R-:W-:Y:S01]  /*6920*/  FFMA.FTZ R4, R73, R8, -0.16845393180847167969 ;  /* 0xbe2c7f3049047423 */ /* 0x000fe20000010008 */
[----:B------:R-:W-:Y:S02]  /*6930*/  LOP3.LUT R5, R5, 0xffff, RZ, 0xc0, !PT ;  /* 0x0000ffff05057812 */ /* 0x000fe400078ec0ff */
[----:B------:R-:W-:Y:S01]  /*6940*/  LOP3.LUT R6, R6, 0xffff, RZ, 0xc0, !PT ;  /* 0x0000ffff06067812 */ /* 0x000fe200078ec0ff */
[----:B------:R-:W-:Y:S01]  /*6950*/  FFMA.FTZ R4, R73, R4, 0.1716887056827545166 ;  /* 0x3e2fcf2a49047423 */ /* 0x000fe20000010004 */
[----:B------:R-:W-:Y:S02]  /*6960*/  LOP3.LUT R7, R7, 0xffff, RZ, 0xc0, !PT ;  /* 0x0000ffff07077812 */ /* 0x000fe400078ec0ff */
[----:B------:R-:W-:Y:S01]  /*6970*/  PRMT R25, R9, 0x3340, R0 ;  /* 0x0000334009197816 */ /* 0x000fe20000000000 */
[----:B------:R-:W-:Y:S01]  /*6980*/  FFMA.FTZ R4, R73, R4, -0.17900948226451873779 ;  /* 0xbe374e4349047423 */ /* 0x000fe20000010004 */
[----:B------:R-:W-:-:S02]  /*6990*/  PRMT R22, R5, 0x3340, R6 ;  /* 0x0000334005167816 */ /* 0x000fc40000000006 */
[----:B------:R-:W-:Y:S01]  /*69a0*/  PRMT R37, R7, 0x3340, R0 ;  /* 0x0000334007257816 */ /* 0x000fe20000000000 */
[C---:B------:R-:W-:Y:S01]  /*69b0*/  FFMA.FTZ R4, R73.reuse, R4, 0.20512372255325317383 ;  /* 0x3e520bf449047423 */ /* 0x040fe20000010004 */
[----:B------:R-:W-:Y:S02]  /*69c0*/  SHF.R.U32.HI R5, RZ, 0x8, R44 ;  /* 0x00000008ff057819 */ /* 0x000fe4000001162c */
[----:B------:R-:W-:Y:S01]  /*69d0*/  SHF.R.U32.HI R6, RZ, 0x8, R49 ;  /* 0x00000008ff067819 */ /* 0x000fe20000011631 */
[C---:B------:R-:W-:Y:S01]  /*69e0*/  FFMA.FTZ R4, R73.reuse, R4, -0.24046532809734344482 ;  /* 0xbe763c8b49047423 */ /* 0x040fe20000010004 */
[----:B------:R-:W-:Y:S02]  /*69f0*/  SHF.R.U32.HI R7, RZ, 0x8, R51 ;  /* 0x00000008ff077819 */ /* 0x000fe40000011633 */
[----:B------:R-:W-:Y:S01]  /*6a00*/  SHF.R.U32.HI R8, RZ, 0x8, R52 ;  /* 0x00000008ff087819 */ /* 0x000fe20000011634 */
[----:B------:R-:W-:Y:S01]  /*6a10*/  FFMA.FTZ R4, R73, R4, 0.28857114911079406738 ;  /* 0x3e93bf9949047423 */ /* 0x000fe20000010004 */
[----:B------:R-:W-:-:S02]  /*6a20*/  SHF.R.U32.HI R9, RZ, 0x8, R53 ;  /* 0x00000008ff097819 */ /* 0x000fc40000011635 */
[----:B------:R-:W-:Y:S01]  /*6a30*/  LOP3.LUT R5, R5, 0xffff, RZ, 0xc0, !PT ;  /* 0x0000ffff05057812 */ /* 0x000fe200078ec0ff */
[----:B------:R-:W-:Y:S01]  /*6a40*/  FFMA.FTZ R4, R73, R4, -0.36067417263984680176 ;  /* 0xbeb8aa4949047423 */ /* 0x000fe20000010004 */
[----:B------:R-:W-:Y:S02]  /*6a50*/  LOP3.LUT R6, R6, 0xffff, RZ, 0xc0, !PT ;  /* 0x0000ffff06067812 */ /* 0x000fe400078ec0ff */
[----:B------:R-:W-:Y:S01]  /*6a60*/  LOP3.LUT R7, R7, 0xffff, RZ, 0xc0, !PT ;  /* 0x0000ffff07077812 */ /* 0x000fe200078ec0ff */
[----:B------:R-:W-:Y:S01]  /*6a70*/  FFMA.FTZ R4, R73, R4, 0.48089820146560668945 ;  /* 0x3ef6384a49047423 */ /* 0x000fe20000010004 */
[----:B------:R-:W-:Y:S02]  /*6a80*/  LOP3.LUT R9, R9, 0xffff, RZ, 0xc0, !PT ;  /* 0x0000ffff09097812 */ /* 0x000fe400078ec0ff */
[----:B------:R-:W-:Y:S01]  /*6a90*/  LOP3.LUT R8, R8, 0xffff, RZ, 0xc0, !PT ;  /* 0x0000ffff08087812 */ /* 0x000fe200078ec0ff */
[----:B------:R-:W-:Y:S01]  /*6aa0*/  FFMA.FTZ R4, R73, R4, -0.72134751081466674805 ;  /* 0xbf38aa3b49047423 */ /* 0x000fe20000010004 */
[----:B------:R-:W-:-:S02]  /*6ab0*/  PRMT R28, R5, 0x3340, R6 ;  /* 0x00003340051c7816 */ /* 0x000fc40000000006 */
[----:B------:R-:W-:Y:S01]  /*6ac0*/  PRMT R39, R7, 0x3340, R0 ;  /* 0x0000334007277816 */ /* 0x000fe20000000000 */
[C---:B------:R-:W-:Y:S01]  /*6ad0*/  FMUL R4, R73.reuse, R4 ;  /* 0x0000000449047220 */ /* 0x040fe20000400000 */
[----:B------:R-:W-:Y:S02]  /*6ae0*/  PRMT R30, R8, 0x3340, R9 ;  /* 0x00003340081e7816 */ /* 0x000fe40000000009 */
[----:B------:R-:W-:Y:S01]  /*6af0*/  SHF.R.U32.HI R7, RZ, 0x8, R57 ;  /* 0x00000008ff077819 */ /* 0x000fe20000011639 */
[C---:B------:R-:W-:Y:S01]  /*6b00*/  FMUL R4, R73.reuse, R4 ;  /* 0x0000000449047220 */ /* 0x040fe20000400000 */
[----:B------:R-:W-:Y:S02]  /*6b10*/  SHF.R.U32.HI R6, RZ, 0x8, R60 ;  /* 0x00000008ff067819 */ /* 0x000fe4000001163c */
[----:B------:R-:W-:Y:S01]  /*6b20*/  SHF.R.U32.HI R8, RZ, 0x8, R59 ;  /* 0x00000008ff087819 */ /* 0x000fe2000001163b */
[----:B------:R-:W-:Y:S01]  /*6b30*/  FFMA.FTZ R4, R73, 1.4426950216293334961, R4 ;  /* 0x3fb8aa3b49047823 */ /* 0x000fe20000010004 */
[----:B------:R-:W-:-:S02]  /*6b40*/  LOP3.LUT R7, R7, 0xffff, RZ, 0xc0, !PT ;  /* 0x0000ffff07077812 */ /* 0x000fc400078ec0ff */
[----:B------:R-:W-:Y:S01]  /*6b50*/  LOP3.LUT R6, R6, 0xffff, RZ, 0xc0, !PT ;  /* 0x0000ffff06067812 */ /* 0x000fe200078ec0ff */
[----:B------:R-:W-:Y:S01]  /*6b60*/  FADD R4, R71, R4 ;  /* 0x0000000447047221 */ /* 0x000fe20000000000 */
[----:B------:R-:W-:Y:S02]  /*6b70*/  LOP3.LUT R9, R8, 0xffff, RZ, 0xc0, !PT ;  /* 0x0000ffff08097812 */ /* 0x000fe400078ec0ff */
[----:B------:R-:W-:Y:S02]  /*6b80*/  PRMT R6, R6, 0x3340, R7 ;  /* 0x0000334006067816 */ /* 0x000fe40000000007 */
[----:B------:R-:W-:Y:S02]  /*6b90*/  PRMT R7, R9, 0x3340, R0 ;  /* 0x0000334009077816 */ /* 0x000fe40000000000 */
[----:B------:R-:W0:Y:S01]  /*6ba0*/  LDC R9, c[0x0][0x3e8] ;  /* 0x0000fa00ff097b82 */ /* 0x000e220000000800 */
[----:B------:R-:W-:Y:S02]  /*6bb0*/  LOP3.LUT R26, R26, 0xffff, RZ, 0xc0, !PT ;  /* 0x0000ffff1a1a7812 */ /* 0x000fe400078ec0ff */
[----:B------:R-:W-:-:S02]  /*6bc0*/  PRMT R19, R12, 0x5410, R19 ;  /* 0x000054100c137816 */ /* 0x000fc40000000013 */
[----:B------:R-:W-:Y:S02]  /*6bd0*/  PRMT R21, R14, 0x5410, R21 ;  /* 0x000054100e157816 */ /* 0x000fe40000000015 */
[----:B------:R-:W-:Y:S02]  /*6be0*/  PRMT R23, R16, 0x5410, R23 ;  /* 0x0000541010177816 */ /* 0x000fe40000000017 */
[----:B------:R-:W-:Y:S02]  /*6bf0*/  PRMT R27, R20, 0x5410, R25 ;  /* 0x00005410141b7816 */ /* 0x000fe40000000019 */
[----:B------:R-:W-:Y:S02]  /*6c00*/  LOP3.LUT R10, R10, 0xffff, RZ, 0xc0, !PT ;  /* 0x0000ffff0a0a7812 */ /* 0x000fe400078ec0ff */
[----:B------:R-:W-:Y:S02]  /*6c10*/  LOP3.LUT R18, R18, 0xffff, RZ, 0xc0, !PT ;  /* 0x0000ffff12127812 */ /* 0x000fe400078ec0ff */
[----:B------:R-:W-:-:S02]  /*6c20*/  LOP3.LUT R34, R34, 0xffff, RZ, 0xc0, !PT ;  /* 0x0000ffff22227812 */ /* 0x000fc400078ec0ff */
[----:B------:R-:W-:Y:S02]  /*6c30*/  PRMT R14, R15, 0x4210, R26 ;  /* 0x000042100f0e7816 */ /* 0x000fe4000000001a */
[--C-:B------:R-:W-:Y:S02]  /*6c40*/  PRMT R12, R11, 0x4210, R10.reuse ;  /* 0x000042100b0c7816 */ /* 0x100fe4000000000a */
[----:B------:R-:W-:Y:S02]  /*6c50*/  PRMT R24, R19, 0x5210, R10 ;  /* 0x0000521013187816 */ /* 0x000fe4000000000a */
[--C-:B------:R-:W-:Y:S01]  /*6c60*/  PRMT R13, R13, 0x4210, R18.reuse ;  /* 0x000042100d0d7816 */ /* 0x100fe20000000012 */
[----:B0-----:R-:W-:Y:S01]  /*6c70*/  IMAD R68, R68, R9, RZ ;  /* 0x0000000944447224 */ /* 0x001fe200078e02ff */
[----:B------:R-:W-:Y:S02]  /*6c80*/  PRMT R25, R21, 0x5210, R18 ;  /* 0x0000521015197816 */ /* 0x000fe40000000012 */
[----:B------:R-:W-:Y:S01]  /*6c90*/  PRMT R26, R23, 0x5210, R26 ;  /* 0x00005210171a7816 */ /* 0x000fe2000000001a */
[----:B------:R-:W-:Y:S01]  /*6ca0*/  IMAD R16, R9, 0x2, R68 ;  /* 0x0000000209107824 */ /* 0x000fe200078e0244 */
[----:B------:R-:W-:-:S02]  /*6cb0*/  PRMT R15, R17, 0x4210, R34 ;  /* 0x00004210110f7816 */ /* 0x000fc40000000022 */
[----:B------:R-:W-:Y:S01]  /*6cc0*/  PRMT R27, R27, 0x5210, R34 ;  /* 0x000052101b1b7816 */ /* 0x000fe20000000022 */
[C---:B------:R-:W-:Y:S01]  /*6cd0*/  IMAD R18, R9.reuse, 0x2, R16 ;  /* 0x0000000209127824 */ /* 0x040fe200078e0210 */
[C---:B------:R-:W-:Y:S01]  /*6ce0*/  ISETP.GE.U32.AND P1, PT, R142.reuse, 0x7f800000, PT ;  /* 0x7f8000008e00780c */ /* 0x040fe20003f26070 */
[----:B------:R-:W-:Y:S01]  /*6cf0*/  STS.128 [R69], R12 ;  /* 0x0000000c45007388 */ /* 0x000fe20000000c00 */
[----:B------:R-:W-:Y:S01]  /*6d00*/  SHF.R.U32.HI R5, RZ, 0x8, R55 ;  /* 0x00000008ff057819 */ /* 0x000fe20000011637 */
[----:B------:R-:W-:Y:S01]  /*6d10*/  IMAD R20, R9, 0x2, R18 ;  /* 0x0000000209147824 */ /* 0x000fe200078e0212 */
[----:B------:R-:W-:Y:S01]  /*6d20*/  FSETP.NEU.AND P2, PT, R142, RZ, PT ;  /* 0x000000ff8e00720b */ /* 0x000fe20003f4d000 */
[----:B------:R0:W-:Y:S01]  /*6d30*/  STS.128 [R69+0x800], R24 ;  /* 0x0008001845007388 */ /* 0x0001e20000000c00 */
[----:B------:R-:W-:Y:S02]  /*6d40*/  LOP3.LUT R5, R5, 0xffff, RZ, 0xc0, !PT ;  /* 0x0000ffff05057812 */ /* 0x000fe400078ec0ff */
[----:B------:R-:W-:-:S02]  /*6d50*/  PRMT R19, R6, 0x5410, R7 ;  /* 0x0000541006137816 */ /* 0x000fc40000000007 */
[----:B------:R-:W-:Y:S01]  /*6d60*/  PRMT R5, R5, 0x3340, R0 ;  /* 0x0000334005057816 */ /* 0x000fe20000000000 */
[----:B------:R-:W-:Y:S01]  /*6d70*/  IMAD.SHL.U32 R0, R0, 0x10, RZ ;  /* 0x0000001000007824 */ /* 0x000fe200078e00ff */
[----:B------:R-:W-:Y:S01]  /*6d80*/  PRMT R37, R22, 0x5410, R37 ;  /* 0x0000541016257816 */ /* 0x000fe20000000025 */
[----:B------:R-:W-:Y:S01]  /*6d90*/  @P1 IMAD.MOV.U32 R11, RZ, RZ, 0x7f800000 ;  /* 0x7f800000ff0b1424 */ /* 0x000fe200078e00ff */
[----:B------:R-:W-:Y:S01]  /*6da0*/  PRMT R17, R30, 0x5410, R5 ;  /* 0x000054101e117816 */ /* 0x000fe20000000005 */
[----:B------:R-:W1:Y:S01]  /*6db0*/  LDC.64 R22, c[0x0][0x398] ;  /* 0x0000e600ff167b82 */ /* 0x000e620000000a00 */
[----:B------:R-:W-:-:S07]  /*6dc0*/  LOP3.LUT R0, R0, 0xff0, RZ, 0xc0, !PT ;  /* 0x00000ff000007812 */ /* 0x000fce00078ec0ff */
[----:B------:R-:W-:Y:S01]  /*6dd0*/  BAR.SYNC.DEFER_BLOCKING 0x0 ;  /* 0x0000000000007b1d */ /* 0x000fe20000010000 */
[----:B------:R-:W-:Y:S01]  /*6de0*/  @P1 FFMA.FTZ R4, R142, R11, +INF ;  /* 0x7f8000008e041423 */ /* 0x000fe2000001000b */
[----:B------:R-:W-:Y:S01]  /*6df0*/  PRMT R39, R28, 0x5410, R39 ;  /* 0x000054101c277816 */ /* 0x000fe20000000027 */
[----:B------:R-:W-:Y:S01]  /*6e00*/  IMAD R11, R3, UR5, RZ ;  /* 0x00000005030b7c24 */ /* 0x000fe2000f8e02ff */
[----:B------:R-:W-:Y:S01]  /*6e10*/  LOP3.LUT R42, R42, 0xffff, RZ, 0xc0, !PT ;  /* 0x0000ffff2a2a7812 */ /* 0x000fe200078ec0ff */
[----:B0-----:R-:W-:Y:S01]  /*6e20*/  IMAD R24, R9, 0x2, R20 ;  /* 0x0000000209187824 */ /* 0x001fe200078e0214 */
[----:B------:R-:W-:Y:S01]  /*6e30*/  FSEL R4, R4, -INF , P2 ;  /* 0xff80000004047808 */ /* 0x000fe20001000000 */
[----:B------:R-:W-:Y:S01]  /*6e40*/  USHF.R.S32.HI UR5, URZ, 0x1f, UR4 ;  /* 0x0000001fff057899 */ /* 0x000fe20008011404 */
[----:B------:R-:W-:Y:S01]  /*6e50*/  PRMT R32, R29, 0x4210, R42 ;  /* 0x000042101d207816 */ /* 0x000fe2000000002a */
[----:B------:R-:W-:Y:S01]  /*6e60*/  IMAD R26, R9, 0x2, R24 ;  /* 0x00000002091a7824 */ /* 0x000fe200078e0218 */
[----:B------:R-:W-:Y:S01]  /*6e70*/  PRMT R36, R37, 0x5210, R42 ;  /* 0x0000521025247816 */ /* 0x000fe2000000002a */
[----:B------:R-:W-:Y:S01]  /*6e80*/  FFMA R107, R4, 0.69314718246459960938, R107 ;  /* 0x3f317218046b7823 */ /* 0x000fe2000000006b */
[----:B------:R-:W-:Y:S01]  /*6e90*/  F2FP.SATFINITE.E4M3.F32.PACK_AB_MERGE_C R66, R67, R66, RZ ;  /* 0x000000424342723e */ /* 0x000fe200048070ff */
[----:B------:R-:W-:Y:S01]  /*6ea0*/  IMAD R28, R9, 0x2, R26 ;  /* 0x00000002091c7824 */ /* 0x000fe200078e021a */
[----:B------:R-:W-:-:S02]  /*6eb0*/  LOP3.LUT R50, R50, 0xffff, RZ, 0xc0, !PT ;  /* 0x0000ffff32327812 */ /* 0x000fc400078ec0ff */
[----:B------:R-:W-:Y:S01]  /*6ec0*/  LOP3.LUT R58, R58, 0xffff, RZ, 0xc0, !PT ;  /* 0x0000ffff3a3a7812 */ /* 0x000fe200078ec0ff */
[----:B------:R-:W-:Y:S01]  /*6ed0*/  IMAD R42, R9, 0x2, R28 ;  /* 0x00000002092a7824 */ /* 0x000fe200078e021c */
[----:B------:R-:W-:Y:S02]  /*6ee0*/  LOP3.LUT R66, R66, 0xffff, RZ, 0xc0, !PT ;  /* 0x0000ffff42427812 */ /* 0x000fe400078ec0ff */
[----:B------:R-:W-:Y:S01]  /*6ef0*/  PRMT R33, R33, 0x4210, R50 ;  /* 0x0000421021217816 */ /* 0x000fe20000000032 */
[----:B------:R-:W-:Y:S01]  /*6f00*/  IMAD R44, R9, 0x2, R42 ;  /* 0x00000002092c7824 */ /* 0x000fe200078e022a */
[----:B------:R-:W-:Y:S01]  /*6f10*/  PRMT R37, R39, 0x5210, R50 ;  /* 0x0000521027257816 */ /* 0x000fe20000000032 */
[----:B------:R-:W0:Y:S02]  /*6f20*/  LDS.128 R4, [R0+UR10+0x1000] ;  /* 0x0010000a00047984 */ /* 0x000e240008000c00 */
[----:B------:R-:W-:Y:S01]  /*6f30*/  IMAD R46, R9, 0x2, R44 ;  /* 0x00000002092e7824 */ /* 0x000fe200078e022c */
[----:B------:R-:W-:Y:S01]  /*6f40*/  PRMT R34, R31, 0x4210, R58 ;  /* 0x000042101f227816 */ /* 0x000fe2000000003a */
[----:B------:R-:W2:Y:S02]  /*6f50*/  LDS.128 R12, [R0+UR10] ;  /* 0x0000000a000c7984 */ /* 0x000ea40008000c00 */
[----:B------:R-:W-:Y:S01]  /*6f60*/  IMAD R48, R9, 0x2, R46 ;  /* 0x0000000209307824 */ /* 0x000fe200078e022e */
[----:B------:R-:W-:-:S02]  /*6f70*/  PRMT R38, R17, 0x5210, R58 ;  /* 0x0000521011267816 */ /* 0x000fc4000000003a */
[--C-:B------:R-:W-:Y:S01]  /*6f80*/  PRMT R35, R35, 0x4210, R66.reuse ;  /* 0x0000421023237816 */ /* 0x100fe20000000042 */
[----:B------:R-:W-:Y:S01]  /*6f90*/  BAR.SYNC.DEFER_BLOCKING 0x0 ;  /* 0x0000000000007b1d */ /* 0x000fe20000010000 */
[----:B------:R-:W-:Y:S01]  /*6fa0*/  PRMT R39, R19, 0x5210, R66 ;  /* 0x0000521013277816 */ /* 0x000fe20000000042 */
[----:B------:R-:W-:Y:S01]  /*6fb0*/  IMAD R50, R9, 0x2, R48 ;  /* 0x0000000209327824 */ /* 0x000fe200078e0230 */
[----:B-1----:R-:W-:Y:S02]  /*6fc0*/  IADD3 R53, P1, P2, R11, UR4, R22 ;  /* 0x000000040b357c10 */ /* 0x002fe4000fa3e016 */
[----:B------:R-:W-:Y:S01]  /*6fd0*/  SHF.R.S32.HI R8, RZ, 0x1f, R11 ;  /* 0x0000001fff087819 */ /* 0x000fe2000001140b */
[C---:B------:R-:W-:Y:S01]  /*6fe0*/  IMAD R54, R9.reuse, 0x2, R50 ;  /* 0x0000000209367824 */ /* 0x040fe200078e0232 */
[----:B------:R-:W1:Y:S02]  /*6ff0*/  LDCU UR4, c[0x0][0x3ec] ;  /* 0x00007d80ff0477ac */ /* 0x000e640008000800 */
[----:B------:R-:W-:Y:S01]  /*7000*/  IADD3.X R71, PT, PT, R8, UR5, R23, P1, P2 ;  /* 0x0000000508477c10 */ /* 0x000fe20008fe4417 */
[----:B------:R-:W-:Y:S01]  /*7010*/  IMAD R56, R9, 0x2, R54 ;  /* 0x0000000209387824 */ /* 0x000fe200078e0236 */
[----:B------:R-:W-:-:S03]  /*7020*/  IADD3 R10, P1, PT, R68, R53, RZ ;  /* 0x00000035440a7210 */ /* 0x000fc60007f3e0ff */
[----:B------:R-:W-:Y:S01]  /*7030*/  IMAD R58, R9, 0x2, R56 ;  /* 0x00000002093a7824 */ /* 0x000fe200078e0238 */
[----:B------:R-:W-:-:S03]  /*7040*/  LEA.HI.X.SX32 R11, R68, R71, 0x1, P1 ;  /* 0x00000047440b7211 */ /* 0x000fc600008f0eff */
[----:B------:R-:W-:Y:S01]  /*7050*/  IMAD R60, R9, 0x2, R58 ;  /* 0x00000002093c7824 */ /* 0x000fe200078e023a */
[----:B------:R3:W-:Y:S01]  /*7060*/  STS.128 [R69], R32 ;  /* 0x0000002045007388 */ /* 0x0007e20000000c00 */
[----:B-1----:R-:W-:-:S03]  /*7070*/  UIMAD UR4, UR7, UR4, URZ ;  /* 0x00000004070472a4 */ /* 0x002fc6000f8e02ff */
[----:B------:R1:W-:Y:S01]  /*7080*/  STS.128 [R69+0x800], R36 ;  /* 0x0008002445007388 */ /* 0x0003e20000000c00 */
[----:B------:R-:W-:Y:S01]  /*7090*/  USHF.L.U32 UR6, UR4, 0x2, URZ ;  /* 0x0000000204067899 */ /* 0x000fe200080006ff */
[C---:B0-----:R-:W-:Y:S01]  /*70a0*/  PRMT R8, R4.reuse, 0x7773, RZ ;  /* 0x0000777304087816 */ /* 0x041fe200000000ff */
[----:B------:R-:W-:Y:S01]  /*70b0*/  UIMAD.WIDE UR4, UR4, 0x4, URZ ;  /* 0x00000004040478a5 */ /* 0x000fe2000f8e02ff */
[C---:B------:R-:W-:Y:S02]  /*70c0*/  PRMT R22, R4.reuse, 0x7772, RZ ;  /* 0x0000777204167816 */ /* 0x040fe400000000ff */
[----:B------:R-:W-:Y:S02]  /*70d0*/  PRMT R23, R4, 0x7771, RZ ;  /* 0x0000777104177816 */ /* 0x000fe400000000ff */
[C---:B------:R-:W-:Y:S02]  /*70e0*/  PRMT R30, R5.reuse, 0x7773, RZ ;  /* 0x00007773051e7816 */ /* 0x040fe400000000ff */
[----:B------:R-:W-:-:S02]  /*70f0*/  PRMT R31, R5, 0x7772, RZ ;  /* 0x00007772051f7816 */ /* 0x000fc400000000ff */
[----:B---3--:R-:W-:Y:S02]  /*7100*/  PRMT R33, R4, 0x7770, RZ ;  /* 0x0000777004217816 */ /* 0x008fe400000000ff */
[----:B------:R-:W-:Y:S02]  /*7110*/  IADD3 R4, P1, PT, R18, R53, RZ ;  /* 0x0000003512047210 */ /* 0x000fe40007f3e0ff */
[C---:B------:R-:W-:Y:S02]  /*7120*/  PRMT R32, R5.reuse, 0x7771, RZ ;  /* 0x0000777105207816 */ /* 0x040fe400000000ff */
[----:B-1----:R-:W-:Y:S02]  /*7130*/  PRMT R37, R5, 0x7770, RZ ;  /* 0x0000777005257816 */ /* 0x002fe400000000ff */
[C---:B------:R-:W-:Y:S02]  /*7140*/  PRMT R34, R6.reuse, 0x7773, RZ ;  /* 0x0000777306227816 */ /* 0x040fe400000000ff */
[----:B------:R-:W-:-:S02]  /*7150*/  PRMT R35, R6, 0x7772, RZ ;  /* 0x0000777206237816 */ /* 0x000fc400000000ff */
[C---:B------:R-:W-:Y:S02]  /*7160*/  PRMT R36, R6.reuse, 0x7771, RZ ;  /* 0x0000777106247816 */ /* 0x040fe400000000ff */
[----:B------:R-:W-:Y:S02]  /*7170*/  PRMT R41, R6, 0x7770, RZ ;  /* 0x0000777006297816 */ /* 0x000fe400000000ff */
[----:B------:R-:W-:Y:S02]  /*7180*/  LEA.HI.X.SX32 R5, R18, R71, 0x1, P1 ;  /* 0x0000004712057211 */ /* 0x000fe400008f0eff */
[----:B------:R-:W-:Y:S02]  /*7190*/  IADD3 R6, P1, PT, R20, R53, RZ ;  /* 0x0000003514067210 */ /* 0x000fe40007f3e0ff */
[C---:B------:R-:W-:Y:S02]  /*71a0*/  PRMT R38, R7.reuse, 0x7773, RZ ;  /* 0x0000777307267816 */ /* 0x040fe400000000ff */
[----:B------:R-:W-:-:S02]  /*71b0*/  PRMT R39, R7, 0x7772, RZ ;  /* 0x0000777207277816 */ /* 0x000fc400000000ff */
[C---:B------:R-:W-:Y:S02]  /*71c0*/  PRMT R40, R7.reuse, 0x7771, RZ ;  /* 0x0000777107287816 */ /* 0x040fe400000000ff */
[----:B------:R-:W-:Y:S02]  /*71d0*/  PRMT R52, R7, 0x7770, RZ ;  /* 0x0000777007347816 */ /* 0x000fe400000000ff */
[----:B------:R-:W-:Y:S01]  /*71e0*/  LEA.HI.X.SX32 R7, R20, R71, 0x1, P1 ;  /* 0x0000004714077211 */ /* 0x000fe200008f0eff */
[C---:B------:R-:W-:Y:S01]  /*71f0*/  IMAD R20, R9.reuse, 0x2, R60 ;  /* 0x0000000209147824 */ /* 0x040fe200078e023c */
[C---:B--2---:R-:W-:Y:S02]  /*7200*/  PRMT R59, R12.reuse, 0x7773, RZ ;  /* 0x000077730c3b7816 */ /* 0x044fe400000000ff */
[C---:B------:R-:W-:Y:S01]  /*7210*/  PRMT R61, R12.reuse, 0x7772, RZ ;  /* 0x000077720c3d7816 */ /* 0x040fe200000000ff */
[----:B------:R-:W-:Y:S01]  /*7220*/  IMAD R62, R9, 0x2, R20 ;  /* 0x00000002093e7824 */ /* 0x000fe200078e0214 */
[----:B------:R-:W-:-:S02]  /*7230*/  PRMT R63, R12, 0x7771, RZ ;  /* 0x000077710c3f7816 */ /* 0x000fc400000000ff */
[----:B------:R-:W-:Y:S01]  /*7240*/  PRMT R65, R12, 0x7770, RZ ;  /* 0x000077700c417816 */ /* 0x000fe200000000ff */
[----:B------:R-:W-:Y:S01]  /*7250*/  BAR.SYNC.DEFER_BLOCKING 0x0 ;  /* 0x0000000000007b1d */ /* 0x000fe20000010000 */
[----:B------:R-:W-:Y:S01]  /*7260*/  IADD3 R12, P2, PT, R16, R53, RZ ;  /* 0x00000035100c7210 */ /* 0x000fe20007f5e0ff */
[----:B------:R-:W-:Y:S01]  /*7270*/  IMAD R64, R9, 0x2, R62 ;  /* 0x0000000209407824 */ /* 0x000fe200078e023e */
[C---:B------:R-:W-:Y:S02]  /*7280*/  PRMT R49, R13.reuse, 0x7773, RZ ;  /* 0x000077730d317816 */ /* 0x040fe400000000ff */
[C---:B------:R-:W-:Y:S02]  /*7290*/  PRMT R51, R13.reuse, 0x7772, RZ ;  /* 0x000077720d337816 */ /* 0x040fe400000000ff */
[C---:B------:R-:W-:Y:S02]  /*72a0*/  PRMT R55, R13.reuse, 0x7771, RZ ;  /* 0x000077710d377816 */ /* 0x040fe400000000ff */
[----:B------:R-:W-:-:S02]  /*72b0*/  PRMT R57, R13, 0x7770, RZ ;  /* 0x000077700d397816 */ /* 0x000fc400000000ff */
[C---:B------:R-:W-:Y:S02]  /*72c0*/  PRMT R45, R14.reuse, 0x7773, RZ ;  /* 0x000077730e2d7816 */ /* 0x040fe400000000ff */
[C---:B------:R-:W-:Y:S02]  /*72d0*/  PRMT R47, R14.reuse, 0x7772, RZ ;  /* 0x000077720e2f7816 */ /* 0x040fe400000000ff */
[C---:B------:R-:W-:Y:S02]  /*72e0*/  PRMT R25, R14.reuse, 0x7771, RZ ;  /* 0x000077710e197816 */ /* 0x040fe400000000ff */
[----:B------:R-:W-:Y:S02]  /*72f0*/  PRMT R19, R14, 0x7770, RZ ;  /* 0x000077700e137816 */ /* 0x000fe400000000ff */
[----:B------:R-:W-:Y:S02]  /*7300*/  LEA.HI.X.SX32 R13, R16, R71, 0x1, P2 ;  /* 0x00000047100d7211 */ /* 0x000fe400010f0eff */
[----:B------:R-:W-:-:S02]  /*7310*/  IADD3 R14, P1, PT, R24, R53, RZ ;  /* 0x00000035180e7210 */ /* 0x000fc40007f3e0ff */
[----:B------:R-:W-:Y:S01]  /*7320*/  IADD3 R16, P2, PT, R26, R53, RZ ;  /* 0x000000351a107210 */ /* 0x000fe20007f5e0ff */
[----:B------:R0:W-:Y:S01]  /*7330*/  STG.E.U8 desc[UR30][R10.64], R65 ;  /* 0x000000410a007986 */ /* 0x0001e2000c10111e */
[C---:B------:R-:W-:Y:S02]  /*7340*/  PRMT R27, R15.reuse, 0x7773, RZ ;  /* 0x000077730f1b7816 */ /* 0x040fe400000000ff */
[C---:B------:R-:W-:Y:S01]  /*7350*/  PRMT R21, R15.reuse, 0x7772, RZ ;  /* 0x000077720f157816 */ /* 0x040fe200000000ff */
[----:B------:R1:W-:Y:S01]  /*7360*/  STG.E.U8 desc[UR30][R12.64], R63 ;  /* 0x0000003f0c007986 */ /* 0x0003e2000c10111e */
[C---:B------:R-:W-:Y:S02]  /*7370*/  PRMT R29, R15.reuse, 0x7771, RZ ;  /* 0x000077710f1d7816 */ /* 0x040fe400000000ff */
[----:B------:R-:W-:Y:S01]  /*7380*/  PRMT R43, R15, 0x7770, RZ ;  /* 0x000077700f2b7816 */ /* 0x000fe200000000ff */
[----:B------:R2:W-:Y:S01]  /*7390*/  STG.E.U8 desc[UR30][R4.64], R61 ;  /* 0x0000003d04007986 */ /* 0x0005e2000c10111e */
[----:B------:R-:W-:-:S02]  /*73a0*/  LEA.HI.X.SX32 R15, R24, R71, 0x1, P1 ;  /* 0x00000047180f7211 */ /* 0x000fc400008f0eff */
[----:B------:R-:W-:Y:S01]  /*73b0*/  LEA.HI.X.SX32 R17, R26, R71, 0x1, P2 ;  /* 0x000000471a117211 */ /* 0x000fe200010f0eff */
[C---:B------:R-:W-:Y:S01]  /*73c0*/  IMAD R26, R9.reuse, 0x2, R64 ;  /* 0x00000002091a7824 */ /* 0x040fe200078e0240 */
[-C--:B0-----:R-:W-:Y:S01]  /*73d0*/  IADD3 R10, P1, PT, R28, R53.reuse, RZ ;  /* 0x000000351c0a7210 */ /* 0x081fe20007f3e0ff */
[----:B------:R0:W-:Y:S01]  /*73e0*/  STG.E.U8 desc[UR30][R6.64], R59 ;  /* 0x0000003b06007986 */ /* 0x0001e2000c10111e */
[----:B-1----:R-:W-:Y:S02]  /*73f0*/  IADD3 R12, P2, PT, R44, R53, RZ ;  /* 0x000000352c0c7210 */ /* 0x002fe40007f5e0ff */
[----:B------:R-:W-:Y:S01]  /*7400*/  LEA.HI.X.SX32 R11, R28, R71, 0x1, P1 ;  /* 0x000000471c0b7211 */ /* 0x000fe200008f0eff */
[C---:B------:R-:W-:Y:S01]  /*7410*/  IMAD R28, R9.reuse, 0x2, R26 ;  /* 0x00000002091c7824 */ /* 0x040fe200078e021a */
[----:B--2---:R-:W-:Y:S01]  /*7420*/  IADD3 R4, P1, PT, R42, R53, RZ ;  /* 0x000000352a047210 */ /* 0x004fe20007f3e0ff */
[----:B------:R1:W-:Y:S01]  /*7430*/  STG.E.U8 desc[UR30][R14.64], R57 ;  /* 0x000000390e007986 */ /* 0x0003e2000c10111e */
[-C--:B------:R-:W-:Y:S01]  /*7440*/  LEA.HI.X.SX32 R13, R44, R71.reuse, 0x1, P2 ;  /* 0x000000472c0d7211 */ /* 0x080fe200010f0eff */
[C---:B------:R-:W-:Y:S01]  /*7450*/  IMAD R66, R9.reuse, 0x2, R28 ;  /* 0x0000000209427824 */ /* 0x040fe200078e021c */
[----:B------:R-:W-:Y:S01]  /*7460*/  LEA.HI.X.SX32 R5, R42, R71, 0x1, P1 ;  /* 0x000000472a057211 */ /* 0x000fe200008f0eff */
[----:B------:R2:W-:Y:S01]  /*7470*/  STG.E.U8 desc[UR30][R16.64], R55 ;  /* 0x0000003710007986 */ /* 0x0005e2000c10111e */
[----:B0-----:R-:W-:Y:S01]  /*7480*/  IADD3 R6, P1, PT, R46, R53, RZ ;  /* 0x000000352e067210 */ /* 0x001fe20007f3e0ff */
[----:B------:R-:W-:-:S02]  /*7490*/  IMAD R42, R9, 0x2, R66 ;  /* 0x00000002092a7824 */ /* 0x000fc400078e0242 */
[----:B------:R-:W-:Y:S01]  /*74a0*/  STG.E.U8 desc[UR30][R10.64], R51 ;  /* 0x000000330a007986 */ /* 0x000fe2000c10111e */
[----:B------:R-:W-:Y:S01]  /*74b0*/  LEA.HI.X.SX32 R7, R46, R71, 0x1, P1 ;  /* 0x000000472e077211 */ /* 0x000fe200008f0eff */
[C---:B------:R-:W-:Y:S01]  /*74c0*/  IMAD R44, R9.reuse, 0x2, R42 ;  /* 0x00000002092c7824 */ /* 0x040fe200078e022a */
[-C--:B-1----:R-:W-:Y:S01]  /*74d0*/  IADD3 R14, P1, PT, R48, R53.reuse, RZ ;  /* 0x00000035300e7210 */ /* 0x082fe20007f3e0ff */
[----:B------:R0:W-:Y:S02]  /*74e0*/  STG.E.U8 desc[UR30][R4.64], R49 ;  /* 0x0000003104007986 */ /* 0x0001e4000c10111e */
[C---:B------:R-:W-:Y:S01]  /*74f0*/  IMAD R46, R9.reuse, 0x2, R44 ;  /* 0x00000002092e7824 */ /* 0x040fe200078e022c */
[----:B--2---:R-:W-:Y:S01]  /*7500*/  IADD3 R16, P2, PT, R50, R53, RZ ;  /* 0x0000003532107210 */ /* 0x004fe20007f5e0ff */
[----:B------:R1:W-:Y:S02]  /*7510*/  STG.E.U8 desc[UR30][R12.64], R19 ;  /* 0x000000130c007986 */ /* 0x0003e4000c10111e */
[----:B------:R-:W-:Y:S01]  /*7520*/  IMAD R68, R9, 0x2, R46 ;  /* 0x0000000209447824 */ /* 0x000fe200078e022e */
[----:B------:R-:W-:-:S02]  /*7530*/  LEA.HI.X.SX32 R15, R48, R71, 0x1, P1 ;  /* 0x00000047300f7211 */ /* 0x000fc400008f0eff */
[----:B------:R-:W-:Y:S01]  /*7540*/  LEA.HI.X.SX32 R17, R50, R71, 0x1, P2 ;  /* 0x0000004732117211 */ /* 0x000fe200010f0eff */
[C---:B------:R-:W-:Y:S01]  /*7550*/  IMAD R48, R9.reuse, 0x2, R68 ;  /* 0x0000000209307824 */ /* 0x040fe200078e0244 */
[-C--:B------:R-:W-:Y:S01]  /*7560*/  IADD3 R24, P2, PT, R60, R53.reuse, RZ ;  /* 0x000000353c187210 */ /* 0x080fe20007f5e0ff */
[----:B------:R2:W-:Y:S01]  /*7570*/  STG.E.U8 desc[UR30][R6.64], R25 ;  /* 0x0000001906007986 */ /* 0x0005e2000c10111e */
[-C--:B0-----:R-:W-:Y:S01]  /*7580*/  IADD3 R4, P1, PT, R54, R53.reuse, RZ ;  /* 0x0000003536047210 */ /* 0x081fe20007f3e0ff */
[C---:B------:R-:W-:Y:S01]  /*7590*/  IMAD R50, R9.reuse, 0x2, R48 ;  /* 0x0000000209327824 */ /* 0x040fe200078e0230 */
[----:B------:R-:W-:Y:S01]  /*75a0*/  IADD3 R10, P3, PT, R64, R53, RZ ;  /* 0x00000035400a7210 */ /* 0x000fe20007f7e0ff */
[----:B------:R0:W-:Y:S01]  /*75b0*/  STG.E.U8 desc[UR30][R14.64], R47 ;  /* 0x0000002f0e007986 */ /* 0x0001e2000c10111e */
[----:B------:R-:W-:Y:S01]  /*75c0*/  LEA.HI.X.SX32 R5, R54, R71, 0x1, P1 ;  /* 0x0000004736057211 */ /* 0x000fe200008f0eff */
[C---:B------:R-:W-:Y:S01]  /*75d0*/  IMAD R54, R9.reuse, 0x2, R50 ;  /* 0x0000000209367824 */ /* 0x040fe200078e0232 */
[----:B------:R-:W-:Y:S01]  /*75e0*/  IADD3 R18, P1, PT, R56, R53, RZ ;  /* 0x0000003538127210 */ /* 0x000fe20007f3e0ff */
[----:B------:R-:W-:Y:S01]  /*75f0*/  STG.E.U8 desc[UR30][R16.64], R45 ;  /* 0x0000002d10007986 */ /* 0x000fe2000c10111e */
[-C--:B------:R-:W-:Y:S01]  /*7600*/  LEA.HI.X.SX32 R11, R64, R71.reuse, 0x1, P3 ;  /* 0x00000047400b7211 */ /* 0x080fe200018f0eff */
[C---:B------:R-:W-:Y:S01]  /*7610*/  IMAD R72, R9.reuse, 0x2, R54 ;  /* 0x0000000209487824 */ /* 0x040fe200078e0236 */
[-C--:B-1----:R-:W-:Y:S01]  /*7620*/  LEA.HI.X.SX32 R19, R56, R71.reuse, 0x1, P1 ;  /* 0x0000004738137211 */ /* 0x082fe200008f0eff */
[----:B------:R-:W-:Y:S01]  /*7630*/  STG.E.U8 desc[UR30][R4.64], R43 ;  /* 0x0000002b04007986 */ /* 0x000fe2000c10111e */
[----:B--2---:R-:W-:Y:S01]  /*7640*/  LEA.HI.X.SX32 R25, R60, R71, 0x1, P2 ;  /* 0x000000473c197211 */ /* 0x004fe200010f0eff */
[C---:B------:R-:W-:Y:S01]  /*7650*/  IMAD R74, R9.reuse, 0x2, R72 ;  /* 0x00000002094a7824 */ /* 0x040fe200078e0248 */
[-C--:B------:R-:W-:Y:S01]  /*7660*/  IADD3 R6, P1, PT, R58, R53.reuse, RZ ;  /* 0x000000353a067210 */ /* 0x080fe20007f3e0ff */
[----:B------:R1:W-:Y:S01]  /*7670*/  STG.E.U8 desc[UR30][R18.64], R29 ;  /* 0x0000001d12007986 */ /* 0x0003e2000c10111e */
[----:B------:R-:W-:Y:S01]  /*7680*/  IADD3 R12, P2, PT, R62, R53, RZ ;  /* 0x000000353e0c7210 */ /* 0x000fe20007f5e0ff */
[----:B------:R-:W-:Y:S01]  /*7690*/  IMAD R76, R9, 0x2, R74 ;  /* 0x00000002094c7824 */ /* 0x000fe200078e024a */
[----:B------:R-:W-:-:S02]  /*76a0*/  LEA.HI.X.SX32 R7, R58, R71, 0x1, P1 ;  /* 0x000000473a077211 */ /* 0x000fc400008f0eff */
[----:B0-----:R-:W-:Y:S01]  /*76b0*/  IADD3 R14, P1, PT, R20, R53, RZ ;  /* 0x00000035140e7210 */ /* 0x001fe20007f3e0ff */
[C---:B------:R-:W-:Y:S01]  /*76c0*/  IMAD R60, R9.reuse, 0x2, R76 ;  /* 0x00000002093c7824 */ /* 0x040fe200078e024c */
[-C--:B------:R-:W-:Y:S01]  /*76d0*/  LEA.HI.X.SX32 R13, R62, R71.reuse, 0x1, P2 ;  /* 0x000000473e0d7211 */ /* 0x080fe200010f0eff */
[----:B------:R0:W-:Y:S01]  /*76e0*/  STG.E.U8 desc[UR30][R6.64], R21 ;  /* 0x0000001506007986 */ /* 0x0001e2000c10111e */
[----:B------:R-:W-:Y:S01]  /*76f0*/  LEA.HI.X.SX32 R15, R20, R71, 0x1, P1 ;  /* 0x00000047140f7211 */ /* 0x000fe200008f0eff */
[C---:B------:R-:W-:Y:S01]  /*7700*/  IMAD R78, R9.reuse, 0x2, R60 ;  /* 0x00000002094e7824 */ /* 0x040fe200078e023c */
[-C--:B------:R-:W-:Y:S01]  /*7710*/  IADD3 R20, P1, PT, R26, R53.reuse, RZ ;  /* 0x000000351a147210 */ /* 0x080fe20007f3e0ff */
[----:B------:R2:W-:Y:S01]  /*7720*/  STG.E.U8 desc[UR30][R24.64], R27 ;  /* 0x0000001b18007986 */ /* 0x0005e2000c10111e */
[-C--:B-1----:R-:W-:Y:S01]  /*7730*/  IADD3 R18, P2, PT, R28, R53.reuse, RZ ;  /* 0x000000351c127210 */ /* 0x082fe20007f5e0ff */
[C---:B------:R-:W-:Y:S01]  /*7740*/  IMAD R80, R9.reuse, 0x2, R78 ;  /* 0x0000000209507824 */ /* 0x040fe200078e024e */
[----:B------:R-:W-:Y:S01]  /*7750*/  IADD3 R16, P3, PT, R66, R53, RZ ;  /* 0x0000003542107210 */ /* 0x000fe20007f7e0ff */
[----:B------:R-:W1:Y:S01]  /*7760*/  LDS.128 R4, [R0+UR10] ;  /* 0x0000000a00047984 */ /* 0x000e620008000c00 */
[-C--:B------:R-:W-:Y:S01]  /*7770*/  LEA.HI.X.SX32 R19, R28, R71.reuse, 0x1, P2 ;  /* 0x000000471c137211 */ /* 0x080fe200010f0eff */
[----:B------:R-:W-:Y:S01]  /*7780*/  IMAD R82, R9, 0x2, R80 ;  /* 0x0000000209527824 */ /* 0x000fe200078e0250 */
[----:B------:R-:W-:-:S02]  /*7790*/  LEA.HI.X.SX32 R17, R66, R71, 0x1, P3 ;  /* 0x0000004742117211 */ /* 0x000fc400018f0eff */
[----:B0-----:R-:W-:Y:S01]  /*77a0*/  LEA.HI.X.SX32 R21, R26, R71, 0x1, P1 ;  /* 0x000000471a157211 */ /* 0x001fe200008f0eff */
[C---:B------:R-:W-:Y:S01]  /*77b0*/  IMAD R84, R9.reuse, 0x2, R82 ;  /* 0x0000000209547824 */ /* 0x040fe200078e0252 */
[-C--:B------:R-:W-:Y:S02]  /*77c0*/  IADD3 R26, P2, PT, R44, R53.reuse, RZ ;  /* 0x000000352c1a7210 */ /* 0x080fe40007f5e0ff */
[-C--:B------:R-:W-:Y:S01]  /*77d0*/  IADD3 R28, P1, PT, R42, R53.reuse, RZ ;  /* 0x000000352a1c7210 */ /* 0x080fe20007f3e0ff */
[C---:B------:R-:W-:Y:S01]  /*77e0*/  IMAD R86, R9.reuse, 0x2, R84 ;  /* 0x0000000209567824 */ /* 0x040fe200078e0254 */
[----:B--2---:R-:W-:Y:S02]  /*77f0*/  IADD3 R24, P3, PT, R46, R53, RZ ;  /* 0x000000352e187210 */ /* 0x004fe40007f7e0ff */
[----:B------:R-:W-:Y:S01]  /*7800*/  LEA.HI.X.SX32 R27, R44, R71, 0x1, P2 ;  /* 0x000000472c1b7211 */ /* 0x000fe200010f0eff */
[----:B------:R-:W-:Y:S01]  /*7810*/  IMAD R88, R9, 0x2, R86 ;  /* 0x0000000209587824 */ /* 0x000fe200078e0256 */
[----:B------:R-:W-:-:S02]  /*7820*/  IADD3 R44, P2, PT, R48, R53, RZ ;  /* 0x00000035302c7210 */ /* 0x000fc40007f5e0ff */
[-C--:B------:R-:W-:Y:S01]  /*7830*/  LEA.HI.X.SX32 R29, R42, R71.reuse, 0x1, P1 ;  /* 0x000000472a1d7211 */ /* 0x080fe200008f0eff */
[C---:B------:R-:W-:Y:S01]  /*7840*/  IMAD R90, R9.reuse, 0x2, R88 ;  /* 0x00000002095a7824 */ /* 0x040fe200078e0258 */
[----:B------:R-:W-:Y:S02]  /*7850*/  LEA.HI.X.SX32 R25, R46, R71, 0x1, P3 ;  /* 0x000000472e197211 */ /* 0x000fe400018f0eff */
[-C--:B------:R-:W-:Y:S01]  /*7860*/  IADD3 R46, P1, PT, R68, R53.reuse, RZ ;  /* 0x00000035442e7210 */ /* 0x080fe20007f3e0ff */
[C---:B------:R-:W-:Y:S01]  /*7870*/  IMAD R92, R9.reuse, 0x2, R90 ;  /* 0x00000002095c7824 */ /* 0x040fe200078e025a */
[----:B------:R-:W-:Y:S02]  /*7880*/  IADD3 R42, P3, PT, R50, R53, RZ ;  /* 0x00000035322a7210 */ /* 0x000fe40007f7e0ff */
[----:B------:R-:W-:Y:S01]  /*7890*/  LEA.HI.X.SX32 R45, R48, R71, 0x1, P2 ;  /* 0x00000047302d7211 */ /* 0x000fe200010f0eff */
[----:B------:R-:W-:Y:S01]  /*78a0*/  IMAD R94, R9, 0x2, R92 ;  /* 0x00000002095e7824 */ /* 0x000fe200078e025c */
[----:B------:R-:W-:-:S02]  /*78b0*/  IADD3 R48, P2, PT, R72, R53, RZ ;  /* 0x0000003548307210 */ /* 0x000fc40007f5e0ff */
[-C--:B------:R-:W-:Y:S01]  /*78c0*/  LEA.HI.X.SX32 R47, R68, R71.reuse, 0x1, P1 ;  /* 0x00000047442f7211 */ /* 0x080fe200008f0eff */
[C---:B------:R-:W-:Y:S01]  /*78d0*/  IMAD R96, R9.reuse, 0x2, R94 ;  /* 0x0000000209607824 */ /* 0x040fe200078e025e */
[----:B------:R-:W-:Y:S02]  /*78e0*/  LEA.HI.X.SX32 R43, R50, R71, 0x1, P3 ;  /* 0x00000047322b7211 */ /* 0x000fe400018f0eff */
[----:B------:R-:W-:Y:S01]  /*78f0*/  IADD3 R50, P1, PT, R54, R53, RZ ;  /* 0x0000003536327210 */ /* 0x000fe20007f3e0ff */
[C---:B------:R-:W-:Y:S01]  /*7900*/  IMAD R98, R9.reuse, 0x2, R96 ;  /* 0x0000000209627824 */ /* 0x040fe200078e0260 */
[----:B------:R-:W-:Y:S02]  /*7910*/  LEA.HI.X.SX32 R49, R72, R71, 0x1, P2 ;  /* 0x0000004748317211 */ /* 0x000fe400010f0eff */
[----:B------:R-:W-:Y:S01]  /*7920*/  IADD3 R56, P2, PT, R76, R53, RZ ;  /* 0x000000354c387210 */ /* 0x000fe20007f5e0ff */
[----:B------:R-:W-:Y:S01]  /*7930*/  IMAD R100, R9, 0x2, R98 ;  /* 0x0000000209647824 */ /* 0x000fe200078e0262 */
[----:B------:R-:W-:-:S02]  /*7940*/  LEA.HI.X.SX32 R51, R54, R71, 0x1, P1 ;  /* 0x0000004736337211 */ /* 0x000fc400008f0eff */
[----:B------:R-:W-:Y:S01]  /*7950*/  IADD3 R54, P3, PT, R60, R53, RZ ;  /* 0x000000353c367210 */ /* 0x000fe20007f7e0ff */
        /* <DEDUP_REMOVED lines=39> */
[----:B------:R-:W-:Y:S01]  /*7bd0*/  IMAD R130, R9, 0x2, R128 ;  /* 0x0000000209827824 */ /* 0x000fe200078e0280 */
[----:B------:R-:W-:Y:S02]  /*7be0*/  IADD3 R80, P1, PT, R96, R53, RZ ;  /* 0x0000003560507210 */ /* 0x000fe40007f3e0ff */
[----:B------:R-:W-:Y:S02]  /*7bf0*/  LEA.HI.X.SX32 R85, R100, R71, 0x1, P3 ;  /* 0x0000004764557211 */ /* 0x000fe400018f0eff */
[----:B------:R-:W-:-:S02]  /*7c00*/  IADD3 R90, P3, PT, R108, R53, RZ ;  /* 0x000000356c5a7210 */ /* 0x000fc40007f7e0ff */
[-C--:B------:R-:W-:Y:S02]  /*7c10*/  LEA.HI.X.SX32 R89, R104, R71.reuse, 0x1, P2 ;  /* 0x0000004768597211 */ /* 0x080fe400010f0eff */
[----:B------:R-:W-:Y:S02]  /*7c20*/  LEA.HI.X.SX32 R81, R96, R71, 0x1, P1 ;  /* 0x0000004760517211 */ /* 0x000fe400008f0eff */
[-C--:B------:R-:W-:Y:S02]  /*7c30*/  IADD3 R94, P2, PT, R112, R53.reuse, RZ ;  /* 0x00000035705e7210 */ /* 0x080fe40007f5e0ff */
        /* <DEDUP_REMOVED lines=9> */
[-C--:B------:R-:W-:Y:S01]  /*7cd0*/  LEA.HI.X.SX32 R101, R118, R71.reuse, 0x1, P2 ;  /* 0x0000004776657211 */ /* 0x080fe200010f0eff */
[C---:B------:R-:W-:Y:S01]  /*7ce0*/  IMAD R118, R9.reuse, 0x2, R130 ;  /* 0x0000000209767824 */ /* 0x040fe200078e0282 */
[----:B------:R-:W-:Y:S02]  /*7cf0*/  LEA.HI.X.SX32 R93, R110, R71, 0x1, P1 ;  /* 0x000000476e5d7211 */ /* 0x000fe400008f0eff */
[----:B------:R-:W-:Y:S01]  /*7d00*/  IADD3 R98, P1, PT, R116, R53, RZ ;  /* 0x0000003574627210 */ /* 0x000fe20007f3e0ff */
[----:B------:R-:W-:Y:S01]  /*7d10*/  IMAD R132, R9, 0x2, R118 ;  /* 0x0000000209847824 */ /* 0x000fe200078e0276 */
[----:B------:R-:W-:Y:S02]  /*7d20*/  LEA.HI.X.SX32 R103, R120, R71, 0x1, P3 ;  /* 0x0000004778677211 */ /* 0x000fe400018f0eff */
[----:B------:R-:W-:Y:S02]  /*7d30*/  IADD3 R110, P3, PT, R126, R53, RZ ;  /* 0x000000357e6e7210 */ /* 0x000fe40007f7e0ff */
[----:B------:R-:W-:-:S02]  /*7d40*/  LEA.HI.X.SX32 R99, R116, R71, 0x1, P1 ;  /* 0x0000004774637211 */ /* 0x000fc400008f0eff */
[----:B------:R-:W-:Y:S02]  /*7d50*/  IADD3 R104, P1, PT, R122, R53, RZ ;  /* 0x000000357a687210 */ /* 0x000fe40007f3e0ff */
[-C--:B------:R-:W-:Y:S01]  /*7d60*/  LEA.HI.X.SX32 R111, R126, R71.reuse, 0x1, P3 ;  /* 0x000000477e6f7211 */ /* 0x080fe200018f0eff */
[C---:B------:R-:W-:Y:S01]  /*7d70*/  IMAD R126, R9.reuse, 0x2, R132 ;  /* 0x00000002097e7824 */ /* 0x040fe200078e0284 */
[----:B------:R-:W-:Y:S02]  /*7d80*/  LEA.HI.X.SX32 R105, R122, R71, 0x1, P1 ;  /* 0x000000477a697211 */ /* 0x000fe400008f0eff */
[-C--:B------:R-:W-:Y:S01]  /*7d90*/  IADD3 R108, P2, PT, R124, R53.reuse, RZ ;  /* 0x000000357c6c7210 */ /* 0x080fe20007f5e0ff */
[----:B------:R-:W-:Y:S01]  /*7da0*/  IMAD R134, R9, 0x2, R126 ;  /* 0x0000000209867824 */ /* 0x000fe200078e027e */
[----:B------:R-:W-:Y:S02]  /*7db0*/  IADD3 R112, P1, PT, R128, R53, RZ ;  /* 0x0000003580707210 */ /* 0x000fe40007f3e0ff */
[----:B------:R-:W-:-:S02]  /*7dc0*/  LEA.HI.X.SX32 R109, R124, R71, 0x1, P2 ;  /* 0x000000477c6d7211 */ /* 0x000fc400010f0eff */
[----:B------:R-:W-:Y:S01]  /*7dd0*/  LEA.HI.X.SX32 R113, R128, R71, 0x1, P1 ;  /* 0x0000004780717211 */ /* 0x000fe200008f0eff */
[----:B------:R-:W-:Y:S01]  /*7de0*/  IMAD R128, R9, 0x2, R134 ;  /* 0x0000000209807824 */ /* 0x000fe200078e0286 */
[-C--:B------:R-:W-:Y:S02]  /*7df0*/  IADD3 R114, P2, PT, R130, R53.reuse, RZ ;  /* 0x0000003582727210 */ /* 0x080fe40007f5e0ff */
[----:B------:R-:W-:Y:S02]  /*7e00*/  IADD3 R116, P3, PT, R118, R53, RZ ;  /* 0x0000003576747210 */ /* 0x000fe40007f7e0ff */
[-C--:B------:R-:W-:Y:S02]  /*7e10*/  LEA.HI.X.SX32 R115, R130, R71.reuse, 0x1, P2 ;  /* 0x0000004782737211 */ /* 0x080fe400010f0eff */
[----:B------:R-:W-:Y:S02]  /*7e20*/  LEA.HI.X.SX32 R117, R118, R71, 0x1, P3 ;  /* 0x0000004776757211 */ /* 0x000fe400018f0eff */
[----:B------:R-:W-:-:S02]  /*7e30*/  IADD3 R118, P1, PT, R132, R53, RZ ;  /* 0x0000003584767210 */ /* 0x000fc40007f3e0ff */
[-C--:B------:R-:W-:Y:S02]  /*7e40*/  IADD3 R120, P2, PT, R126, R53.reuse, RZ ;  /* 0x000000357e787210 */ /* 0x080fe40007f5e0ff */
[-C--:B------:R-:W-:Y:S02]  /*7e50*/  IADD3 R122, P3, PT, R134, R53.reuse, RZ ;  /* 0x00000035867a7210 */ /* 0x080fe40007f7e0ff */
[----:B------:R-:W-:Y:S02]  /*7e60*/  IADD3 R124, P4, PT, R128, R53, RZ ;  /* 0x00000035807c7210 */ /* 0x000fe40007f9e0ff */
[-C--:B------:R-:W-:Y:S02]  /*7e70*/  LEA.HI.X.SX32 R119, R132, R71.reuse, 0x1, P1 ;  /* 0x0000004784777211 */ /* 0x080fe400008f0eff */
[-C--:B------:R-:W-:Y:S02]  /*7e80*/  LEA.HI.X.SX32 R121, R126, R71.reuse, 0x1, P2 ;  /* 0x000000477e797211 */ /* 0x080fe400010f0eff */
[----:B------:R-:W-:-:S02]  /*7e90*/  LEA.HI.X.SX32 R123, R134, R71, 0x1, P3 ;  /* 0x00000047867b7211 */ /* 0x000fc400018f0eff */
[----:B------:R-:W-:Y:S02]  /*7ea0*/  LEA.HI.X.SX32 R125, R128, R71, 0x1, P4 ;  /* 0x00000047807d7211 */ /* 0x000fe400020f0eff */
[C---:B-1----:R-:W-:Y:S02]  /*7eb0*/  PRMT R145, R4.reuse, 0x7773, RZ ;  /* 0x0000777304917816 */ /* 0x042fe400000000ff */
[C---:B------:R-:W-:Y:S02]  /*7ec0*/  PRMT R147, R4.reuse, 0x7772, RZ ;  /* 0x0000777204937816 */ /* 0x040fe400000000ff */
[C---:B------:R-:W-:Y:S02]  /*7ed0*/  PRMT R149, R4.reuse, 0x7771, RZ ;  /* 0x0000777104957816 */ /* 0x040fe400000000ff */
[----:B------:R-:W-:Y:S02]  /*7ee0*/  PRMT R151, R4, 0x7770, RZ ;  /* 0x0000777004977816 */ /* 0x000fe400000000ff */
[----:B------:R-:W-:-:S02]  /*7ef0*/  PRMT R137, R5, 0x7773, RZ ;  /* 0x0000777305897816 */ /* 0x000fc400000000ff */
[C---:B------:R-:W-:Y:S01]  /*7f00*/  PRMT R139, R5.reuse, 0x7772, RZ ;  /* 0x00007772058b7816 */ /* 0x040fe200000000ff */
[----:B------:R-:W-:Y:S01]  /*7f10*/  STG.E.U8 desc[UR30][R14.64], R151 ;  /* 0x000000970e007986 */ /* 0x000fe2000c10111e */
[C---:B------:R-:W-:Y:S02]  /*7f20*/  PRMT R141, R5.reuse, 0x7771, RZ ;  /* 0x00007771058d7816 */ /* 0x040fe400000000ff */
[----:B------:R-:W-:Y:S01]  /*7f30*/  PRMT R143, R5, 0x7770, RZ ;  /* 0x00007770058f7816 */ /* 0x000fe200000000ff */
[----:B------:R-:W-:Y:S01]  /*7f40*/  STG.E.U8 desc[UR30][R12.64], R149 ;  /* 0x000000950c007986 */ /* 0x000fe2000c10111e */
[C---:B------:R-:W-:Y:S02]  /*7f50*/  PRMT R129, R6.reuse, 0x7773, RZ ;  /* 0x0000777306817816 */ /* 0x040fe400000000ff */
[C---:B------:R-:W-:Y:S01]  /*7f60*/  PRMT R131, R6.reuse, 0x7772, RZ ;  /* 0x0000777206837816 */ /* 0x040fe200000000ff */
[----:B------:R-:W-:Y:S01]  /*7f70*/  STG.E.U8 desc[UR30][R10.64], R147 ;  /* 0x000000930a007986 */ /* 0x000fe2000c10111e */
[----:B------:R-:W-:-:S02]  /*7f80*/  PRMT R133, R6, 0x7771, RZ ;  /* 0x0000777106857816 */ /* 0x000fc400000000ff */
[----:B------:R-:W-:Y:S01]  /*7f90*/  PRMT R135, R6, 0x7770, RZ ;  /* 0x0000777006877816 */ /* 0x000fe200000000ff */
[----:B------:R-:W-:Y:S01]  /*7fa0*/  STG.E.U8 desc[UR30][R20.64], R145 ;  /* 0x0000009114007986 */ /* 0x000fe2000c10111e */
[C---:B------:R-:W-:Y:S02]  /*7fb0*/  PRMT R9, R7.reuse, 0x7773, RZ ;  /* 0x0000777307097816 */ /* 0x040fe400000000ff */
[C---:B------:R-:W-:Y:S01]  /*7fc0*/  PRMT R53, R7.reuse, 0x7772, RZ ;  /* 0x0000777207357816 */ /* 0x040fe200000000ff */
[----:B------:R-:W-:Y:S01]  /*7fd0*/  STG.E.U8 desc[UR30][R18.64], R143 ;  /* 0x0000008f12007986 */ /* 0x000fe2000c10111e */
[C---:B------:R-:W-:Y:S02]  /*7fe0*/  PRMT R71, R7.reuse, 0x7771, RZ ;  /* 0x0000777107477816 */ /* 0x040fe400000000ff */
[----:B------:R-:W-:Y:S01]  /*7ff0*/  PRMT R127, R7, 0x7770, RZ ;  /* 0x00007770077f7816 */ /* 0x000fe200000000ff */
[----:B------:R-:W-:Y:S01]  /*8000*/  STG.E.U8 desc[UR30][R16.64], R141 ;  /* 0x0000008d10007986 */ /* 0x000fe2000c10111e */
[----:B------:R-:W-:-:S03]  /*8010*/  ISETP.GE.U32.AND P1, PT, R106, 0x80, PT ;  /* 0x000000806a00780c */ /* 0x000fc60003f26070 */
[----:B------:R0:W1:Y:S04]  /*8020*/  LDS.128 R4, [R0+UR10+0x1000] ;  /* 0x0010000a00047984 */ /* 0x0000680008000c00 */
[----:B------:R1:W-:Y:S04]  /*8030*/  STG.E.U8 desc[UR30][R28.64], R139 ;  /* 0x0000008b1c007986 */ /* 0x0003e8000c10111e */
[----:B------:R2:W-:Y:S01]  /*8040*/  STG.E.U8 desc[UR30][R26.64], R137 ;  /* 0x000000891a007986 */ /* 0x0005e2000c10111e */
[----:B0-----:R-:W-:-:S03]  /*8050*/  IMAD.HI R0, R3, 0x4, RZ ;  /* 0x0000000403007827 */ /* 0x001fc600078e02ff */
[----:B------:R0:W-:Y:S04]  /*8060*/  STG.E.U8 desc[UR30][R24.64], R135 ;  /* 0x0000008718007986 */ /* 0x0001e8000c10111e */
[----:B------:R-:W-:Y:S04]  /*8070*/  STG.E.U8 desc[UR30][R46.64], R133 ;  /* 0x000000852e007986 */ /* 0x000fe8000c10111e */
[----:B------:R-:W-:Y:S04]  /*8080*/  STG.E.U8 desc[UR30][R44.64], R131 ;  /* 0x000000832c007986 */ /* 0x000fe8000c10111e */
[----:B------:R-:W-:Y:S04]  /*8090*/  STG.E.U8 desc[UR30][R42.64], R129 ;  /* 0x000000812a007986 */ /* 0x000fe8000c10111e */
[----:B------:R-:W-:Y:S04]  /*80a0*/  STG.E.U8 desc[UR30][R50.64], R127 ;  /* 0x0000007f32007986 */ /* 0x000fe8000c10111e */
[----:B------:R-:W-:Y:S04]  /*80b0*/  STG.E.U8 desc[UR30][R48.64], R71 ;  /* 0x0000004730007986 */ /* 0x000fe8000c10111e */
[----:B------:R-:W-:Y:S04]  /*80c0*/  STG.E.U8 desc[UR30][R58.64], R53 ;  /* 0x000000353a007986 */ /* 0x000fe8000c10111e */
[----:B------:R-:W-:Y:S01]  /*80d0*/  STG.E.U8 desc[UR30][R56.64], R9 ;  /* 0x0000000938007986 */ /* 0x000fe2000c10111e */
[----:B-1----:R-:W-:-:S02]  /*80e0*/  PRMT R29, R4, 0x7773, RZ ;  /* 0x00007773041d7816 */ /* 0x002fc400000000ff */
[C---:B--2---:R-:W-:Y:S01]  /*80f0*/  PRMT R27, R5.reuse, 0x7770, RZ ;  /* 0x00007770051b7816 */ /* 0x044fe200000000ff */
[----:B------:R1:W-:Y:S01]  /*8100*/  STG.E.U8 desc[UR30][R54.64], R33 ;  /* 0x0000002136007986 */ /* 0x0003e2000c10111e */
[C---:B0-----:R-:W-:Y:S02]  /*8110*/  PRMT R25, R5.reuse, 0x7771, RZ ;  /* 0x0000777105197816 */ /* 0x041fe400000000ff */
[----:B------:R-:W-:Y:S01]  /*8120*/  PRMT R21, R5, 0x7773, RZ ;  /* 0x0000777305157816 */ /* 0x000fe200000000ff */
[----:B------:R0:W-:Y:S01]  /*8130*/  STG.E.U8 desc[UR30][R60.64], R23 ;  /* 0x000000173c007986 */ /* 0x0001e2000c10111e */
[C---:B------:R-:W-:Y:S02]  /*8140*/  PRMT R19, R6.reuse, 0x7770, RZ ;  /* 0x0000777006137816 */ /* 0x040fe400000000ff */
[C---:B------:R-:W-:Y:S01]  /*8150*/  PRMT R17, R6.reuse, 0x7771, RZ ;  /* 0x0000777106117816 */ /* 0x040fe200000000ff */
[----:B------:R-:W-:Y:S01]  /*8160*/  STG.E.U8 desc[UR30][R62.64], R22 ;  /* 0x000000163e007986 */ /* 0x000fe2000c10111e */
[----:B------:R-:W-:-:S02]  /*8170*/  PRMT R15, R6, 0x7772, RZ ;  /* 0x00007772060f7816 */ /* 0x000fc400000000ff */
[----:B------:R-:W-:Y:S01]  /*8180*/  PRMT R13, R6, 0x7773, RZ ;  /* 0x00007773060d7816 */ /* 0x000fe200000000ff */
[----:B------:R-:W-:Y:S01]  /*8190*/  STG.E.U8 desc[UR30][R64.64], R8 ;  /* 0x0000000840007986 */ /* 0x000fe2000c10111e */
[----:B-1----:R-:W-:Y:S02]  /*81a0*/  PRMT R33, R4, 0x7771, RZ ;  /* 0x0000777104217816 */ /* 0x002fe400000000ff */
[----:B------:R-:W-:Y:S01]  /*81b0*/  PRMT R9, R7, 0x7772, RZ ;  /* 0x0000777207097816 */ /* 0x000fe200000000ff */
[----:B------:R1:W-:Y:S01]  /*81c0*/  STG.E.U8 desc[UR30][R66.64], R37 ;  /* 0x0000002542007986 */ /* 0x0003e2000c10111e */
[----:B0-----:R-:W-:Y:S02]  /*81d0*/  PRMT R23, R5, 0x7772, RZ ;  /* 0x0000777205177816 */ /* 0x001fe400000000ff */
[C---:B------:R-:W-:Y:S01]  /*81e0*/  PRMT R5, R7.reuse, 0x7773, RZ ;  /* 0x0000777307057816 */ /* 0x040fe200000000ff */
[----:B------:R-:W-:Y:S01]  /*81f0*/  STG.E.U8 desc[UR30][R68.64], R32 ;  /* 0x0000002044007986 */ /* 0x000fe2000c10111e */
[----:B------:R-:W-:-:S02]  /*8200*/  PRMT R11, R7, 0x7771, RZ ;  /* 0x00007771070b7816 */ /* 0x000fc400000000ff */
[----:B------:R-:W-:Y:S01]  /*8210*/  PRMT R7, R7, 0x7770, RZ ;  /* 0x0000777007077816 */ /* 0x000fe200000000ff */
[----:B------:R0:W-:Y:S04]  /*8220*/  STG.E.U8 desc[UR30][R72.64], R31 ;  /* 0x0000001f48007986 */ /* 0x0001e8000c10111e */
[----:B------:R-:W-:Y:S01]  /*8230*/  STG.E.U8 desc[UR30][R74.64], R30 ;  /* 0x0000001e4a007986 */ /* 0x000fe2000c10111e */
[----:B-1----:R-:W-:-:S03]  /*8240*/  PRMT R37, R4, 0x7770, RZ ;  /* 0x0000777004257816 */ /* 0x002fc600000000ff */
[----:B------:R-:W-:Y:S04]  /*8250*/  STG.E.U8 desc[UR30][R76.64], R41 ;  /* 0x000000294c007986 */ /* 0x000fe8000c10111e */
[----:B------:R-:W-:Y:S01]  /*8260*/  STG.E.U8 desc[UR30][R78.64], R36 ;  /* 0x000000244e007986 */ /* 0x000fe2000c10111e */
[----:B0-----:R-:W-:-:S03]  /*8270*/  PRMT R31, R4, 0x7772, RZ ;  /* 0x00007772041f7816 */ /* 0x001fc600000000ff */
[----:B------:R-:W-:Y:S04]  /*8280*/  STG.E.U8 desc[UR30][R80.64], R35 ;  /* 0x0000002350007986 */ /* 0x000fe8000c10111e */
        /* <DEDUP_REMOVED lines=15> */
[----:B------:R0:W-:Y:S04]  /*8380*/  STG.E.U8 desc[UR30][R114.64], R15 ;  /* 0x0000000f72007986 */ /* 0x0001e8000c10111e */
[----:B------:R-:W-:Y:S04]  /*8390*/  STG.E.U8 desc[UR30][R116.64], R13 ;  /* 0x0000000d74007986 */ /* 0x000fe8000c10111e */
[----:B------:R1:W-:Y:S04]  /*83a0*/  STG.E.U8 desc[UR30][R118.64], R7 ;  /* 0x0000000776007986 */ /* 0x0003e8000c10111e */
[----:B------:R-:W-:Y:S01]  /*83b0*/  STG.E.U8 desc[UR30][R120.64], R11 ;  /* 0x0000000b78007986 */ /* 0x000fe2000c10111e */
[----:B0-----:R-:W0:Y:S03]  /*83c0*/  LDC.64 R14, c[0x0][0x3a0] ;  /* 0x0000e800ff0e7b82 */ /* 0x001e260000000a00 */
[----:B------:R-:W-:Y:S04]  /*83d0*/  STG.E.U8 desc[UR30][R122.64], R9 ;  /* 0x000000097a007986 */ /* 0x000fe8000c10111e */
[----:B------:R-:W-:Y:S01]  /*83e0*/  STG.E.U8 desc[UR30][R124.64], R5 ;  /* 0x000000057c007986 */ /* 0x000fe2000c10111e */
[----:B-1----:R-:W-:Y:S01]  /*83f0*/  IMAD.SHL.U32 R7, R3, 0x4, RZ ;  /* 0x0000000403077824 */ /* 0x002fe200078e00ff */
[----:B------:R-:W-:Y:S06]  /*8400*/  BAR.SYNC.DEFER_BLOCKING 0x0 ;  /* 0x0000000000007b1d */ /* 0x000fec0000010000 */
[----:B------:R0:W-:Y:S02]  /*8410*/  STSM.16.M88 [R2], R107 ;  /* 0x0000006b02007844 */ /* 0x0001e40000000000 */
[----:B------:R-:W-:Y:S01]  /*8420*/  BAR.SYNC.DEFER_BLOCKING 0x0 ;  /* 0x0000000000007b1d */ /* 0x000fe20000010000 */
[----:B0-----:R-:W-:-:S04]  /*8430*/  IADD3 R2, P2, P3, R7, UR6, R14 ;  /* 0x0000000607027c10 */ /* 0x001fc8000fb5e00e */
[----:B------:R-:W-:Y:S01]  /*8440*/  IADD3.X R3, PT, PT, R0, UR5, R15, P2, P3 ;  /* 0x0000000500037c10 */ /* 0x000fe200097e640f */
[----:B------:R-:W0:Y:S04]  /*8450*/  LDSM.16.M88 R19, [R70+UR10] ;  /* 0x0000000a4613783b */ /* 0x000e280008000000 */
[----:B0-----:R0:W-:Y:S01]  /*8460*/  @!P1 STG.E desc[UR30][R2.64], R19 ;  /* 0x0000001302009986 */ /* 0x0011e2000c10191e */
[----:B------:R-:W-:Y:S06]  /*8470*/  BAR.SYNC.DEFER_BLOCKING 0x0 ;  /* 0x0000000000007b1d */ /* 0x000fec0000010000 */
[----:B------:R-:W-:Y:S05]  /*8480*/  @P0 BRA `(.L_x_19) ;  /* 0x0000000000a00947 */ /* 0x000fea0003800000 */
[----:B------:R-:W1:Y:S01]  /*8490*/  S2UR UR5, SR_CgaCtaId ;  /* 0x00000000000579c3 */ /* 0x000e620000008800 */
[----:B------:R-:W-:Y:S01]  /*84a0*/  NOP ;  /* 0x0000000000007918 */ /* 0x000fe20000000000 */
[----:B------:R-:W-:Y:S01]  /*84b0*/  UMOV UR4, 0x50 ;  /* 0x0000005000047882 */ /* 0x000fe20000000000 */
[----:B------:R-:W-:Y:S02]  /*84c0*/  IMAD.U32 R0, RZ, RZ, UR35 ;  /* 0x00000023ff007e24 */ /* 0x000fe4000f8e00ff */
[----:B0-----:R-:W-:Y:S02]  /*84d0*/  IMAD.MOV.U32 R3, RZ, RZ, 0xff ;  /* 0x000000ffff037424 */ /* 0x001fe400078e00ff */
[----:B------:R-:W-:Y:S01]  /*84e0*/  IMAD.MOV.U32 R7, RZ, RZ, 0x1 ;  /* 0x00000001ff077424 */ /* 0x000fe200078e00ff */
[----:B------:R-:W-:-:S04]  /*84f0*/  LOP3.LUT R0, R0, 0xffff, RZ, 0xc0, !PT ;  /* 0x0000ffff00007812 */ /* 0x000fc800078ec0ff */
[----:B------:R-:W-:-:S05]  /*8500*/  SHF.R.U32.HI R0, RZ, 0x5, R0 ;  /* 0x00000005ff007819 */ /* 0x000fca0000011600 */
[----:B------:R-:W-:Y:S01]  /*8510*/  VIADD R2, R0, 0x10 ;  /* 0x0000001000027836 */ /* 0x000fe20000000000 */
[----:B------:R-:W-:Y:S01]  /*8520*/  SHF.L.U32 R0, R3, R0, RZ ;  /* 0x0000000003007219 */ /* 0x000fe200000006ff */
[----:B-1----:R-:W-:-:S03]  /*8530*/  ULEA UR6, UR5, UR4, 0x18 ;  /* 0x0000000405067291 */ /* 0x002fc6000f8ec0ff */
[----:B------:R-:W-:-:S04]  /*8540*/  SHF.L.U32 R3, R7, R2, RZ ;  /* 0x0000000207037219 */ /* 0x000fc800000006ff */
[----:B------:R-:W-:Y:S02]  /*8550*/  LOP3.LUT R0, R3, R0, RZ, 0xfc, !PT ;  /* 0x0000000003007212 */ /* 0x000fe400078efcff */
[----:B------:R-:W0:Y:S02]  /*8560*/  LDS R5, [UR6] ;  /* 0x00000006ff057984 */ /* 0x000e240008000800 */
[C---:B------:R-:W-:Y:S02]  /*8570*/  LOP3.LUT R2, R0.reuse, 0xffff, RZ, 0xc0, !PT ;  /* 0x0000ffff00027812 */ /* 0x040fe400078ec0ff */
[----:B0-----:R-:W-:-:S04]  /*8580*/  LOP3.LUT R3, R0, 0xffff, R5, 0x80, !PT ;  /* 0x0000ffff00037812 */ /* 0x001fc800078e8005 */
[----:B------:R-:W-:-:S13]  /*8590*/  ISETP.NE.AND P0, PT, R3, R2, PT ;  /* 0x000000020300720c */ /* 0x000fda0003f05270 */
[----:B------:R-:W-:Y:S05]  /*85a0*/  @P0 BRA `(.L_x_20) ;  /* 0x0000000000500947 */ /* 0x000fea0003800000 */
[----:B------:R-:W-:Y:S02]  /*85b0*/  SHF.R.U32.HI R5, RZ, 0x10, R5 ;  /* 0x00000010ff057819 */ /* 0x000fe40000011605 */
[----:B------:R-:W-:-:S04]  /*85c0*/  SHF.R.U32.HI R2, RZ, 0x10, R0 ;  /* 0x00000010ff027819 */ /* 0x000fc80000011600 */
[----:B------:R-:W-:-:S04]  /*85d0*/  LOP3.LUT R5, R5, R2, RZ, 0xc0, !PT ;  /* 0x0000000205057212 */ /* 0x000fc800078ec0ff */
[----:B------:R-:W-:-:S13]  /*85e0*/  ISETP.NE.AND P0, PT, R5, R2, PT ;  /* 0x000000020500720c */ /* 0x000fda0003f05270 */
[----:B------:R-:W-:Y:S05]  /*85f0*/  @P0 BRA `(.L_x_21) ;  /* 0x0000000000300947 */ /* 0x000fea0003800000 */
[----:B------:R-:W-:Y:S01]  /*8600*/  R2UR UR4, R0 ;  /* 0x00000000000472ca */ /* 0x000fe200000e0000 */
[----:B------:R-:W-:Y:S01]  /*8610*/  VOTEU.ANY UR5, UPT, PT ;  /* 0x0000000000057886 */ /* 0x000fe200038e0100 */
[----:B------:R-:W0:Y:S01]  /*8620*/  S2R R0, SR_LANEID ;  /* 0x0000000000007919 */ /* 0x000e220000000000 */
[----:B------:R-:W-:-:S10]  /*8630*/  UFLO.U32 UR5, UR5 ;  /* 0x00000005000572bd */ /* 0x000fd400080e0000 */
[----:B------:R-:W-:-:S06]  /*8640*/  ULOP3.LUT UR4, URZ, UR4, URZ, 0x33, !UPT ;  /* 0x00000004ff047292 */ /* 0x000fcc000f8e33ff */
[----:B------:R-:W-:-:S04]  /*8650*/  IMAD.U32 R2, RZ, RZ, UR4 ;  /* 0x00000004ff027e24 */ /* 0x000fc8000f8e00ff */
[----:B------:R-:W1:Y:S02]  /*8660*/  REDUX UR7, R2 ;  /* 0x00000000020773c4 */ /* 0x000e640000000000 */
[----:B------:R2:W-:Y:S01]  /*8670*/  UTCATOMSWS.AND URZ, UR4 ;  /* 0x0000000400ff79e3 */ /* 0x0005e20008000000 */
[----:B0-----:R-:W-:Y:S01]  /*8680*/  ISETP.EQ.U32.AND P0, PT, R0, UR5, PT ;  /* 0x0000000500007c0c */ /* 0x001fe2000bf02070 */
[----:B-1----:R-:W-:-:S12]  /*8690*/  IMAD.U32 R0, RZ, RZ, UR7 ;  /* 0x00000007ff007e24 */ /* 0x002fd8000f8e00ff */
[----:B------:R2:W-:Y:S01]  /*86a0*/  @P0 ATOMS.AND RZ, [UR6], R0 ;  /* 0x00000000ffff098c */ /* 0x0005e2000a800006 */
[----:B------:R-:W-:Y:S05]  /*86b0*/  BRA `(.L_x_19) ;  /* 0x0000000000147947 */ /* 0x000fea0003800000 */
.L_x_21:
[----:B------:R-:W-:-:S07]  /*86c0*/  MOV R2, 0x86e0 ;  /* 0x000086e000027802 */ /* 0x000fce0000000f00 */
[----:B------:R-:W-:Y:S05]  /*86d0*/  CALL.REL.NOINC `($__internal_0_$__cuda_sm10x_tcgen05_guardrail_trap_col_being_dealloced_not_returned_by_alloc) ;  /* 0x0000000000447944 */ /* 0x000fea0003c00000 */
[----:B------:R-:W-:Y:S05]  /*86e0*/  BRA `(.L_x_19) ;  /* 0x0000000000087947 */ /* 0x000fea0003800000 */
.L_x_20:
[----:B------:R-:W-:-:S07]  /*86f0*/  MOV R2, 0x8710 ;  /* 0x0000871000027802 */ /* 0x000fce0000000f00 */
[----:B------:R-:W-:Y:S05]  /*8700*/  CALL.REL.NOINC `($__internal_2_$__cuda_sm10x_tcgen05_guardrail_trap_unallocated_columns_being_dealloced) ;  /* 0x0000000000507944 */ /* 0x000fea0003c00000 */
.L_x_19:
[----:B------:R-:W-:Y:S01]  /*8710*/  NOP ;  /* 0x0000000000007918 */ /* 0x000fe20000000000 */
[----:B--2---:R-:W-:Y:S05]  /*8720*/  EXIT ;  /* 0x000000000000794d */ /* 0x004fea0003800000 */
.L_x_8:
[----:B------:R-:W1:Y:S02]  /*8730*/  SYNCS.PHASECHK.TRANS64.TRYWAIT P4, [UR10+0x6000], RZ ;  /* 0x006000ffff0075a7 */ /* 0x000e64000808110a */
[----:B-1----:R-:W-:Y:S05]  /*8740*/  @!P4 BRA `(.L_x_8) ;  /* 0xfffffffc00f8c947 */ /* 0x002fea000383ffff */
[----:B------:R-:W-:Y:S05]  /*8750*/  BRA `(.L_x_7) ;  /* 0xffffff9c00647947 */ /* 0x000fea000383ffff */
.L_x_13:
[----:B------:R-:W1:Y:S02]  /*8760*/  SYNCS.PHASECHK.TRANS64.TRYWAIT P2, [UR10+0x8010], RZ ;  /* 0x008010ffff0075a7 */ /* 0x000e64000804110a */
[----:B-1----:R-:W-:Y:S05]  /*8770*/  @!P2 BRA `(.L_x_13) ;  /* 0xfffffffc00f8a947 */ /* 0x002fea000383ffff */
[----:B------:R-:W-:Y:S05]  /*8780*/  BRA `(.L_x_22) ;  /* 0xffffffb800ac7947 */ /* 0x000fea000383ffff */
.L_x_14:
[----:B------:R-:W1:Y:S02]  /*8790*/  SYNCS.PHASECHK.TRANS64.TRYWAIT P2, [UR13], R20 ;  /* 0x00000014ff0075a7 */ /* 0x000e64000804110d */
[----:B-1----:R-:W-:Y:S05]  /*87a0*/  @!P2 BRA `(.L_x_14) ;  /* 0xfffffffc00f8a947 */ /* 0x002fea000383ffff */
[----:B------:R-:W-:Y:S05]  /*87b0*/  BRA `(.L_x_23) ;  /* 0xffffffc000507947 */ /* 0x000fea000383ffff */
.L_x_18:
[----:B------:R-:W0:Y:S02]  /*87c0*/  SYNCS.PHASECHK.TRANS64.TRYWAIT P2, [UR13], R4 ;  /* 0x00000004ff0075a7 */ /* 0x000e24000804110d */
[----:B0-----:R-:W-:Y:S05]  /*87d0*/  @!P2 BRA `(.L_x_18) ;  /* 0xfffffffc00f8a947 */ /* 0x001fea000383ffff */
[----:B------:R-:W-:Y:S05]  /*87e0*/  BRA `(.L_x_17) ;  /* 0xffffffcc00107947 */ /* 0x000fea000383ffff */
        .weak           $__internal_0_$__cuda_sm10x_tcgen05_guardrail_trap_col_being_dealloced_not_returned_by_alloc
        .type           $__internal_0_$__cuda_sm10x_tcgen05_guardrail_trap_col_being_dealloced_not_returned_by_alloc,@function
        .size           $__internal_0_$__cuda_sm10x_tcgen05_guardrail_trap_col_being_dealloced_not_returned_by_alloc,($__internal_1_$__cuda_sm10x_tcgen05_guardrail_trap_phase_invalid_during_alloc - $__internal_0_$__cuda_sm10x_tcgen05_guardrail_trap_col_being_dealloced_not_returned_by_alloc)
$__internal_0_$__cuda_sm10x_tcgen05_guardrail_trap_col_being_dealloced_not_returned_by_alloc:
[----:B------:R-:W-:Y:S05]  /*87f0*/  BPT.TRAP 0x1 ;  /* 0x000000040000795c */ /* 0x000fea0000300000 */
[----:B------:R-:W-:-:S04]  /*8800*/  IMAD.MOV.U32 R3, RZ, RZ, 0x0 ;  /* 0x00000000ff037424 */ /* 0x000fc800078e00ff */
[----:B------:R-:W-:Y:S05]  /*8810*/  RET.REL.NODEC R2 `(attn_fwd) ;  /* 0xffffff7402f87950 */ /* 0x000fea0003c3ffff */
        .weak           $__internal_1_$__cuda_sm10x_tcgen05_guardrail_trap_phase_invalid_during_alloc
        .type           $__internal_1_$__cuda_sm10x_tcgen05_guardrail_trap_phase_invalid_during_alloc,@function
        .size           $__internal_1_$__cuda_sm10x_tcgen05_guardrail_trap_phase_invalid_during_alloc,($__internal_2_$__cuda_sm10x_tcgen05_guardrail_trap_unallocated_columns_being_dealloced - $__internal_1_$__cuda_sm10x_tcgen05_guardrail_trap_phase_invalid_during_alloc)
$__internal_1_$__cuda_sm10x_tcgen05_guardrail_trap_phase_invalid_during_alloc:
[----:B------:R-:W-:Y:S05]  /*8820*/  BPT.TRAP 0x1 ;  /* 0x000000040000795c */ /* 0x000fea0000300000 */
[----:B------:R-:W-:-:S04]  /*8830*/  IMAD.MOV.U32 R3, RZ, RZ, 0x0 ;  /* 0x00000000ff037424 */ /* 0x000fc800078e00ff */
[----:B------:R-:W-:Y:S05]  /*8840*/  RET.REL.NODEC R2 `(attn_fwd) ;  /* 0xffffff7402ec7950 */ /* 0x000fea0003c3ffff */
        .weak           $__internal_2_$__cuda_sm10x_tcgen05_guardrail_trap_unallocated_columns_being_dealloced
        .type           $__internal_2_$__cuda_sm10x_tcgen05_guardrail_trap_unallocated_columns_being_dealloced,@function
        .size           $__internal_2_$__cuda_sm10x_tcgen05_guardrail_trap_unallocated_columns_being_dealloced,(.L_x_27 - $__internal_2_$__cuda_sm10x_tcgen05_guardrail_trap_unallocated_columns_being_dealloced)
$__internal_2_$__cuda_sm10x_tcgen05_guardrail_trap_unallocated_columns_being_dealloced:
[----:B------:R-:W-:Y:S05]  /*8850*/  BPT.TRAP 0x1 ;  /* 0x000000040000795c */ /* 0x000fea0000300000 */
[----:B------:R-:W-:-:S04]  /*8860*/  IMAD.MOV.U32 R3, RZ, RZ, 0x0 ;  /* 0x00000000ff037424 */ /* 0x000fc800078e00ff */
[----:B------:R-:W-:Y:S05]  /*8870*/  RET.REL.NODEC R2 `(attn_fwd) ;  /* 0xffffff7402e07950 */ /* 0x000fea0003c3ffff */
.L_x_24:
[----:B------:R-:W-:-:S00]  /*8880*/  BRA `(.L_x_24) ;  /* 0xfffffffc00fc7947 */ /* 0x000fc0000383ffff */
[----:B------:R-:W-:-:S00]  /*8890*/  NOP ;  /* 0x0000000000007918 */ /* 0x000fc00000000000 */
        /* <DEDUP_REMOVED lines=14> */
.L_x_27:


//--------------------- .nv.global.init           --------------------------
	.section	.nv.global.init,"aw",@progbits
.nv.global.init:
	.type		_$_str,@object
	.size		_$_str,(.L_3 - _$_str)
_$_str:
        /*0000*/ 	.byte	0x5f, 0x5f, 0x43, 0x55, 0x44, 0x41, 0x5f, 0x46, 0x54, 0x5a, 0x00
.L_3:


//--------------------- .nv.shared.attn_fwd       --------------------------
	.section	.nv.shared.attn_fwd,"aw",@nobits
	.sectionflags	@""
	.align	16
	.zero		1024


//--------------------- .nv.shared.reserved.0     --------------------------
	.section	.nv.shared.reserved.0,"aw",@nobits
	.align	8
	.weak		__nv_reservedSMEM_offset_0_alias
	.size		__nv_reservedSMEM_offset_0_alias, 0, 64
	.other		__nv_reservedSMEM_offset_0_alias,@"STO_CUDA_RESERVED_SHARED STV_DEFAULT"
__nv_reservedSMEM_offset_0_alias:
	.zero		0
.nv.shared.reserved.0:
	.zero		64
	.weak		__nv_reservedSMEM_allocation_phase
	.type		__nv_reservedSMEM_allocation_phase,@object
	.size		__nv_reservedSMEM_allocation_phase,(.L_0 - __nv_reservedSMEM_allocation_phase)
__nv_reservedSMEM_allocation_phase:
	.zero		1
.L_0:
	.zero		7
	.weak		__nv_reservedSMEM_devtool_atexit_pc
	.type		__nv_reservedSMEM_devtool_atexit_pc,@object
	.size		__nv_reservedSMEM_devtool_atexit_pc,(__nv_reservedSMEM_allocation_mask - __nv_reservedSMEM_devtool_atexit_pc)
__nv_reservedSMEM_devtool_atexit_pc:
	.zero		8
	.weak		__nv_reservedSMEM_allocation_mask
	.type		__nv_reservedSMEM_allocation_mask,@object
	.size		__nv_reservedSMEM_allocation_mask,(.L_2 - __nv_reservedSMEM_allocation_mask)
__nv_reservedSMEM_allocation_mask:
	.zero		4
.L_2:


//--------------------- .nv.constant0.attn_fwd    --------------------------
	.section	.nv.constant0.attn_fwd,"a",@progbits
	.sectionflags	@""
	.align	4
.nv.constant0.attn_fwd:
	.zero		1032


//--------------------- SYMBOLS --------------------------

	.type		.nv.reservedSmem.offset0,@object
	.size		.nv.reservedSmem.offset0,0x4
	.type		.nv.reservedSmem.cap,@object
	.size		.nv.reservedSmem.cap,0x4
